//
// Generated by NVIDIA NVVM Compiler
//
// Compiler Build ID: CL-36424714
// Cuda compilation tools, release 13.0, V13.0.88
// Based on NVVM 20.0.0
//

.version 9.0
.target sm_100
.address_size 64

	// .globl	_Z7find_ifIPiS0_10equals_100IiEEvT_T0_T1_S0_
.extern .func  (.param .b32 func_retval0) vprintf
(
	.param .b64 vprintf_param_0,
	.param .b64 vprintf_param_1
)
;
.global .align 1 .b8 _ZN30_INTERNAL_d6dfa961_4_k_cu_main4cuda3std3__45__cpo5beginE[1];
.global .align 1 .b8 _ZN30_INTERNAL_d6dfa961_4_k_cu_main4cuda3std3__45__cpo3endE[1];
.global .align 1 .b8 _ZN30_INTERNAL_d6dfa961_4_k_cu_main4cuda3std3__45__cpo6cbeginE[1];
.global .align 1 .b8 _ZN30_INTERNAL_d6dfa961_4_k_cu_main4cuda3std3__45__cpo4cendE[1];
.global .align 1 .b8 _ZN30_INTERNAL_d6dfa961_4_k_cu_main4cuda3std3__45__cpo6rbeginE[1];
.global .align 1 .b8 _ZN30_INTERNAL_d6dfa961_4_k_cu_main4cuda3std3__45__cpo4rendE[1];
.global .align 1 .b8 _ZN30_INTERNAL_d6dfa961_4_k_cu_main4cuda3std3__45__cpo7crbeginE[1];
.global .align 1 .b8 _ZN30_INTERNAL_d6dfa961_4_k_cu_main4cuda3std3__45__cpo5crendE[1];
.global .align 1 .b8 _ZN30_INTERNAL_d6dfa961_4_k_cu_main4cuda3std3__432_GLOBAL__N__d6dfa961_4_k_cu_main6ignoreE[1];
.global .align 1 .b8 _ZN30_INTERNAL_d6dfa961_4_k_cu_main4cuda3std3__419piecewise_constructE[1];
.global .align 1 .b8 _ZN30_INTERNAL_d6dfa961_4_k_cu_main4cuda3std3__48in_placeE[1];
.global .align 1 .b8 _ZN30_INTERNAL_d6dfa961_4_k_cu_main4cuda3std3__420unreachable_sentinelE[1];
.global .align 1 .b8 _ZN30_INTERNAL_d6dfa961_4_k_cu_main4cuda3std3__47nulloptE[1];
.global .align 1 .b8 _ZN30_INTERNAL_d6dfa961_4_k_cu_main4cuda3std3__48unexpectE[1];
.global .align 1 .b8 _ZN30_INTERNAL_d6dfa961_4_k_cu_main4cuda3std6ranges3__45__cpo4swapE[1];
.global .align 1 .b8 _ZN30_INTERNAL_d6dfa961_4_k_cu_main4cuda3std6ranges3__45__cpo9iter_moveE[1];
.global .align 1 .b8 _ZN30_INTERNAL_d6dfa961_4_k_cu_main4cuda3std6ranges3__45__cpo5beginE[1];
.global .align 1 .b8 _ZN30_INTERNAL_d6dfa961_4_k_cu_main4cuda3std6ranges3__45__cpo3endE[1];
.global .align 1 .b8 _ZN30_INTERNAL_d6dfa961_4_k_cu_main4cuda3std6ranges3__45__cpo6cbeginE[1];
.global .align 1 .b8 _ZN30_INTERNAL_d6dfa961_4_k_cu_main4cuda3std6ranges3__45__cpo4cendE[1];
.global .align 1 .b8 _ZN30_INTERNAL_d6dfa961_4_k_cu_main4cuda3std6ranges3__45__cpo7advanceE[1];
.global .align 1 .b8 _ZN30_INTERNAL_d6dfa961_4_k_cu_main4cuda3std6ranges3__45__cpo9iter_swapE[1];
.global .align 1 .b8 _ZN30_INTERNAL_d6dfa961_4_k_cu_main4cuda3std6ranges3__45__cpo4nextE[1];
.global .align 1 .b8 _ZN30_INTERNAL_d6dfa961_4_k_cu_main4cuda3std6ranges3__45__cpo4prevE[1];
.global .align 1 .b8 _ZN30_INTERNAL_d6dfa961_4_k_cu_main4cuda3std6ranges3__45__cpo4dataE[1];
.global .align 1 .b8 _ZN30_INTERNAL_d6dfa961_4_k_cu_main4cuda3std6ranges3__45__cpo5cdataE[1];
.global .align 1 .b8 _ZN30_INTERNAL_d6dfa961_4_k_cu_main4cuda3std6ranges3__45__cpo4sizeE[1];
.global .align 1 .b8 _ZN30_INTERNAL_d6dfa961_4_k_cu_main4cuda3std6ranges3__45__cpo5ssizeE[1];
.global .align 1 .b8 _ZN30_INTERNAL_d6dfa961_4_k_cu_main4cuda3std6ranges3__45__cpo8distanceE[1];
.global .align 1 .b8 _ZN30_INTERNAL_d6dfa961_4_k_cu_main6thrust24THRUST_300001_SM_1000_NS8cuda_cub3parE[1];
.global .align 1 .b8 _ZN30_INTERNAL_d6dfa961_4_k_cu_main6thrust24THRUST_300001_SM_1000_NS8cuda_cub10par_nosyncE[1];
.global .align 1 .b8 _ZN30_INTERNAL_d6dfa961_4_k_cu_main6thrust24THRUST_300001_SM_1000_NS6system6detail10sequential3seqE[1];
.global .align 1 .b8 _ZN30_INTERNAL_d6dfa961_4_k_cu_main6thrust24THRUST_300001_SM_1000_NS12placeholders2_1E[1];
.global .align 1 .b8 _ZN30_INTERNAL_d6dfa961_4_k_cu_main6thrust24THRUST_300001_SM_1000_NS12placeholders2_2E[1];
.global .align 1 .b8 _ZN30_INTERNAL_d6dfa961_4_k_cu_main6thrust24THRUST_300001_SM_1000_NS12placeholders2_3E[1];
.global .align 1 .b8 _ZN30_INTERNAL_d6dfa961_4_k_cu_main6thrust24THRUST_300001_SM_1000_NS12placeholders2_4E[1];
.global .align 1 .b8 _ZN30_INTERNAL_d6dfa961_4_k_cu_main6thrust24THRUST_300001_SM_1000_NS12placeholders2_5E[1];
.global .align 1 .b8 _ZN30_INTERNAL_d6dfa961_4_k_cu_main6thrust24THRUST_300001_SM_1000_NS12placeholders2_6E[1];
.global .align 1 .b8 _ZN30_INTERNAL_d6dfa961_4_k_cu_main6thrust24THRUST_300001_SM_1000_NS12placeholders2_7E[1];
.global .align 1 .b8 _ZN30_INTERNAL_d6dfa961_4_k_cu_main6thrust24THRUST_300001_SM_1000_NS12placeholders2_8E[1];
.global .align 1 .b8 _ZN30_INTERNAL_d6dfa961_4_k_cu_main6thrust24THRUST_300001_SM_1000_NS12placeholders2_9E[1];
.global .align 1 .b8 _ZN30_INTERNAL_d6dfa961_4_k_cu_main6thrust24THRUST_300001_SM_1000_NS12placeholders3_10E[1];
.global .align 1 .b8 _ZN30_INTERNAL_d6dfa961_4_k_cu_main6thrust24THRUST_300001_SM_1000_NS3seqE[1];
.global .align 1 .b8 $str[41] = {66, 108, 111, 99, 107, 32, 37, 100, 44, 32, 84, 104, 114, 101, 97, 100, 32, 37, 100, 44, 32, 73, 110, 100, 101, 120, 32, 37, 100, 44, 32, 86, 97, 108, 117, 101, 32, 37, 100, 10};
.global .align 1 .b8 $str$1[4] = {37, 100, 10};

.visible .entry _Z7find_ifIPiS0_10equals_100IiEEvT_T0_T1_S0_(
	.param .u64 .ptr .align 1 _Z7find_ifIPiS0_10equals_100IiEEvT_T0_T1_S0__param_0,
	.param .u64 .ptr .align 1 _Z7find_ifIPiS0_10equals_100IiEEvT_T0_T1_S0__param_1,
	.param .align 1 .b8 _Z7find_ifIPiS0_10equals_100IiEEvT_T0_T1_S0__param_2[1],
	.param .u64 .ptr .align 1 _Z7find_ifIPiS0_10equals_100IiEEvT_T0_T1_S0__param_3
)
{
	.local .align 16 .b8 	__local_depot0[16];
	.reg .b64 	%SP;
	.reg .b64 	%SPL;
	.reg .pred 	%p<4>;
	.reg .b32 	%r<18>;
	.reg .b64 	%rd<25>;

	mov.u64 	%SPL, __local_depot0;
	cvta.local.u64 	%SP, %SPL;
	ld.param.u64 	%rd8, [_Z7find_ifIPiS0_10equals_100IiEEvT_T0_T1_S0__param_0];
	ld.param.u64 	%rd9, [_Z7find_ifIPiS0_10equals_100IiEEvT_T0_T1_S0__param_1];
	ld.param.u64 	%rd7, [_Z7find_ifIPiS0_10equals_100IiEEvT_T0_T1_S0__param_3];
	cvta.to.global.u64 	%rd1, %rd9;
	cvta.to.global.u64 	%rd2, %rd8;
	add.u64 	%rd10, %SP, 0;
	add.u64 	%rd3, %SPL, 0;
	mov.u32 	%r1, %tid.x;
	mov.u32 	%r2, %ctaid.x;
	mov.u32 	%r3, %ntid.x;
	mad.lo.s32 	%r17, %r2, %r3, %r1;
	cvt.u64.u32 	%rd24, %r17;
	mul.wide.u32 	%rd11, %r17, 4;
	add.s64 	%rd12, %rd2, %rd11;
	setp.ge.u64 	%p1, %rd12, %rd1;
	@%p1 bra 	$L__BB0_5;
	mov.u32 	%r8, %nctaid.x;
	mul.lo.s32 	%r5, %r8, %r3;
	mov.u64 	%rd15, $str;
$L__BB0_2:
	shl.b64 	%rd13, %rd24, 2;
	add.s64 	%rd14, %rd2, %rd13;
	ld.global.u32 	%r9, [%rd14];
	st.local.v4.u32 	[%rd3], {%r2, %r1, %r17, %r9};
	cvta.global.u64 	%rd16, %rd15;
	{ // callseq 0, 0
	.param .b64 param0;
	st.param.b64 	[param0], %rd16;
	.param .b64 param1;
	st.param.b64 	[param1], %rd10;
	.param .b32 retval0;
	call.uni (retval0), 
	vprintf, 
	(
	param0, 
	param1
	);
	ld.param.b32 	%r10, [retval0];
	} // callseq 0
	ld.global.u32 	%r12, [%rd14];
	setp.ne.s32 	%p2, %r12, 0;
	@%p2 bra 	$L__BB0_4;
	cvta.to.global.u64 	%rd20, %rd7;
	atom.global.min.s32 	%r13, [%rd20], %r17;
	ld.global.u32 	%r14, [%rd20];
	st.local.u32 	[%rd3], %r14;
	mov.u64 	%rd21, $str$1;
	cvta.global.u64 	%rd22, %rd21;
	{ // callseq 1, 0
	.param .b64 param0;
	st.param.b64 	[param0], %rd22;
	.param .b64 param1;
	st.param.b64 	[param1], %rd10;
	.param .b32 retval0;
	call.uni (retval0), 
	vprintf, 
	(
	param0, 
	param1
	);
	ld.param.b32 	%r15, [retval0];
	} // callseq 1
	bra.uni 	$L__BB0_5;
$L__BB0_4:
	add.s32 	%r17, %r17, %r5;
	cvt.u64.u32 	%rd24, %r17;
	mul.wide.u32 	%rd18, %r17, 4;
	add.s64 	%rd19, %rd2, %rd18;
	setp.lt.u64 	%p3, %rd19, %rd1;
	@%p3 bra 	$L__BB0_2;
$L__BB0_5:
	ret;

}
	// .globl	_ZN3cub18CUB_300001_SM_10006detail11EmptyKernelIvEEvv
.visible .entry _ZN3cub18CUB_300001_SM_10006detail11EmptyKernelIvEEvv()
{


	ret;

}
	// .globl	_ZN3cub18CUB_300001_SM_10006detail8for_each13static_kernelINS2_12policy_hub_t12policy_500_tEmN6thrust24THRUST_300001_SM_1000_NS8cuda_cub20__uninitialized_fill7functorINS7_10device_ptrIiEEiEEEEvT0_T1_
.visible .entry _ZN3cub18CUB_300001_SM_10006detail8for_each13static_kernelINS2_12policy_hub_t12policy_500_tEmN6thrust24THRUST_300001_SM_1000_NS8cuda_cub20__uninitialized_fill7functorINS7_10device_ptrIiEEiEEEEvT0_T1_(
	.param .u64 _ZN3cub18CUB_300001_SM_10006detail8for_each13static_kernelINS2_12policy_hub_t12policy_500_tEmN6thrust24THRUST_300001_SM_1000_NS8cuda_cub20__uninitialized_fill7functorINS7_10device_ptrIiEEiEEEEvT0_T1__param_0,
	.param .align 8 .b8 _ZN3cub18CUB_300001_SM_10006detail8for_each13static_kernelINS2_12policy_hub_t12policy_500_tEmN6thrust24THRUST_300001_SM_1000_NS8cuda_cub20__uninitialized_fill7functorINS7_10device_ptrIiEEiEEEEvT0_T1__param_1[16]
)
.maxntid 256
{
	.reg .pred 	%p<4>;
	.reg .b16 	%rs<5>;
	.reg .b32 	%r<12>;
	.reg .b64 	%rd<16>;

	ld.param.u32 	%r3, [_ZN3cub18CUB_300001_SM_10006detail8for_each13static_kernelINS2_12policy_hub_t12policy_500_tEmN6thrust24THRUST_300001_SM_1000_NS8cuda_cub20__uninitialized_fill7functorINS7_10device_ptrIiEEiEEEEvT0_T1__param_1+8];
	ld.param.u64 	%rd4, [_ZN3cub18CUB_300001_SM_10006detail8for_each13static_kernelINS2_12policy_hub_t12policy_500_tEmN6thrust24THRUST_300001_SM_1000_NS8cuda_cub20__uninitialized_fill7functorINS7_10device_ptrIiEEiEEEEvT0_T1__param_1];
	ld.param.u64 	%rd5, [_ZN3cub18CUB_300001_SM_10006detail8for_each13static_kernelINS2_12policy_hub_t12policy_500_tEmN6thrust24THRUST_300001_SM_1000_NS8cuda_cub20__uninitialized_fill7functorINS7_10device_ptrIiEEiEEEEvT0_T1__param_0];
	mov.u32 	%r9, %ctaid.x;
	mul.wide.u32 	%rd1, %r9, 512;
	sub.s64 	%rd2, %rd5, %rd1;
	setp.lt.u64 	%p1, %rd2, 512;
	@%p1 bra 	$L__BB2_2;
	mov.u32 	%r11, %tid.x;
	cvta.to.global.u64 	%rd11, %rd4;
	cvt.u64.u32 	%rd12, %r11;
	add.s64 	%rd13, %rd1, %rd12;
	shl.b64 	%rd14, %rd13, 2;
	add.s64 	%rd15, %rd11, %rd14;
	st.global.u32 	[%rd15], %r3;
	st.global.u32 	[%rd15+1024], %r3;
	bra.uni 	$L__BB2_6;
$L__BB2_2:
	cvta.to.global.u64 	%rd6, %rd4;
	mov.u32 	%r2, %tid.x;
	cvt.u64.u32 	%rd7, %r2;
	setp.le.u64 	%p2, %rd2, %rd7;
	add.s64 	%rd8, %rd1, %rd7;
	shl.b64 	%rd9, %rd8, 2;
	add.s64 	%rd3, %rd6, %rd9;
	@%p2 bra 	$L__BB2_4;
	st.global.u32 	[%rd3], %r3;
$L__BB2_4:
	add.s32 	%r10, %r2, 256;
	cvt.u64.u32 	%rd10, %r10;
	setp.le.u64 	%p3, %rd2, %rd10;
	@%p3 bra 	$L__BB2_6;
	st.global.u32 	[%rd3+1024], %r3;
$L__BB2_6:
	ret;

}


// ===== COMPILED SASS (sm_100) =====

	.target	sm_100

	.elftype	@"ET_EXEC"


//--------------------- .note.nv.tkinfo           --------------------------
	.section	.note.nv.tkinfo,"",@"SHT_NOTE"
	.sectionflags	@"SHF_NOTE_NV_TKINFO"
	.tkinfo
        /*0018*/ 	.word	0x00000002
        /*0030*/ 	.string	""
        /*0030*/ 	.string	"ptxas"
        /*0030*/ 	.string	"Cuda compilation tools, release 13.0, V13.0.88"
        /*0030*/ 	.string	"Build cuda_13.0.r13.0/compiler.36424714_0"
        /*0030*/ 	.string	"-arch sm_100 -m 64 "



//--------------------- .note.nv.cuinfo           --------------------------
	.section	.note.nv.cuinfo,"",@"SHT_NOTE"
	.sectionflags	@"SHF_NOTE_NV_CUINFO"
        /*0018*/ 	.short	0x0002
        /*001a*/ 	.short	0x0064
        /*001c*/ 	.short	0x0082
	.zero		2


//--------------------- .nv.info                  --------------------------
	.section	.nv.info,"",@"SHT_CUDA_INFO"
	.align	4


	//----- nvinfo : EIATTR_REGCOUNT
	.align		4
        /*0000*/ 	.byte	0x04, 0x2f
        /*0002*/ 	.short	(.L_46 - .L_45)
	.align		4
.L_45:
        /*0004*/ 	.word	index@(_Z7find_ifIPiS0_10equals_100IiEEvT_T0_T1_S0_)
        /*0008*/ 	.word	0x0000001b


	//----- nvinfo : EIATTR_FRAME_SIZE
	.align		4
.L_46:
        /*000c*/ 	.byte	0x04, 0x11
        /*000e*/ 	.short	(.L_48 - .L_47)
	.align		4
.L_47:
        /*0010*/ 	.word	index@(_Z7find_ifIPiS0_10equals_100IiEEvT_T0_T1_S0_)
        /*0014*/ 	.word	0x00000010


	//----- nvinfo : EIATTR_REGCOUNT
	.align		4
.L_48:
        /*0018*/ 	.byte	0x04, 0x2f
        /*001a*/ 	.short	(.L_50 - .L_49)
	.align		4
.L_49:
        /*001c*/ 	.word	index@(_ZN3cub18CUB_300001_SM_10006detail11EmptyKernelIvEEvv)
        /*0020*/ 	.word	0x00000004


	//----- nvinfo : EIATTR_FRAME_SIZE
	.align		4
.L_50:
        /*0024*/ 	.byte	0x04, 0x11
        /*0026*/ 	.short	(.L_52 - .L_51)
	.align		4
.L_51:
        /*0028*/ 	.word	index@(_ZN3cub18CUB_300001_SM_10006detail11EmptyKernelIvEEvv)
        /*002c*/ 	.word	0x00000000


	//----- nvinfo : EIATTR_REGCOUNT
	.align		4
.L_52:
        /*0030*/ 	.byte	0x04, 0x2f
        /*0032*/ 	.short	(.L_54 - .L_53)
	.align		4
.L_53:
        /*0034*/ 	.word	index@(_ZN3cub18CUB_300001_SM_10006detail8for_each13static_kernelINS2_12policy_hub_t12policy_500_tEmN6thrust24THRUST_300001_SM_1000_NS8cuda_cub20__uninitialized_fill7functorINS7_10device_ptrIiEEiEEEEvT0_T1_)
        /*0038*/ 	.word	0x00000008


	//----- nvinfo : EIATTR_FRAME_SIZE
	.align		4
.L_54:
        /*003c*/ 	.byte	0x04, 0x11
        /*003e*/ 	.short	(.L_56 - .L_55)
	.align		4
.L_55:
        /*0040*/ 	.word	index@(_ZN3cub18CUB_300001_SM_10006detail8for_each13static_kernelINS2_12policy_hub_t12policy_500_tEmN6thrust24THRUST_300001_SM_1000_NS8cuda_cub20__uninitialized_fill7functorINS7_10device_ptrIiEEiEEEEvT0_T1_)
        /*0044*/ 	.word	0x00000000


	//----- nvinfo : EIATTR_MIN_STACK_SIZE
	.align		4
.L_56:
        /*0048*/ 	.byte	0x04, 0x12
        /*004a*/ 	.short	(.L_58 - .L_57)
	.align		4
.L_57:
        /*004c*/ 	.word	index@(_ZN3cub18CUB_300001_SM_10006detail8for_each13static_kernelINS2_12policy_hub_t12policy_500_tEmN6thrust24THRUST_300001_SM_1000_NS8cuda_cub20__uninitialized_fill7functorINS7_10device_ptrIiEEiEEEEvT0_T1_)
        /*0050*/ 	.word	0x00000000


	//----- nvinfo : EIATTR_MIN_STACK_SIZE
	.align		4
.L_58:
        /*0054*/ 	.byte	0x04, 0x12
        /*0056*/ 	.short	(.L_60 - .L_59)
	.align		4
.L_59:
        /*0058*/ 	.word	index@(_ZN3cub18CUB_300001_SM_10006detail11EmptyKernelIvEEvv)
        /*005c*/ 	.word	0x00000000


	//----- nvinfo : EIATTR_MIN_STACK_SIZE
	.align		4
.L_60:
        /*0060*/ 	.byte	0x04, 0x12
        /*0062*/ 	.short	(.L_62 - .L_61)
	.align		4
.L_61:
        /*0064*/ 	.word	index@(_Z7find_ifIPiS0_10equals_100IiEEvT_T0_T1_S0_)
        /*0068*/ 	.word	0x00000010
.L_62:


//--------------------- .nv.compat                --------------------------
	.section	.nv.compat,"",@"SHT_CUDA_COMPAT_INFO"
	.align	4
        /*0000*/ 	.byte	0x02, 0x09, 0x00, 0x00, 0x02, 0x02, 0x01, 0x00, 0x02, 0x05, 0x05, 0x00, 0x03, 0x07, 0x01, 0x01
        /*0010*/ 	.byte	0x02, 0x03, 0x00, 0x00, 0x02, 0x06, 0x01, 0x00, 0x04, 0x0b, 0x08, 0x00, 0x09, 0x00, 0x00, 0x00
        /*0020*/ 	.byte	0x00, 0x00, 0x00, 0x00


//--------------------- .nv.info._ZN3cub18CUB_300001_SM_10006detail8for_each13static_kernelINS2_12policy_hub_t12policy_500_tEmN6thrust24THRUST_300001_SM_1000_NS8cuda_cub20__uninitialized_fill7functorINS7_10device_ptrIiEEiEEEEvT0_T1_ --------------------------
	.section	.nv.info._ZN3cub18CUB_300001_SM_10006detail8for_each13static_kernelINS2_12policy_hub_t12policy_500_tEmN6thrust24THRUST_300001_SM_1000_NS8cuda_cub20__uninitialized_fill7functorINS7_10device_ptrIiEEiEEEEvT0_T1_,"",@"SHT_CUDA_INFO"
	.sectionflags	@""
	.align	4


	//----- nvinfo : EIATTR_CUDA_API_VERSION
	.align		4
        /*0000*/ 	.byte	0x04, 0x37
        /*0002*/ 	.short	(.L_64 - .L_63)
.L_63:
        /*0004*/ 	.word	0x00000082


	//----- nvinfo : EIATTR_KPARAM_INFO
	.align		4
.L_64:
        /*0008*/ 	.byte	0x04, 0x17
        /*000a*/ 	.short	(.L_66 - .L_65)
.L_65:
        /*000c*/ 	.word	0x00000000
        /*0010*/ 	.short	0x0001
        /*0012*/ 	.short	0x0008
        /*0014*/ 	.byte	0x00, 0xf0, 0x41, 0x00


	//----- nvinfo : EIATTR_KPARAM_INFO
	.align		4
.L_66:
        /*0018*/ 	.byte	0x04, 0x17
        /*001a*/ 	.short	(.L_68 - .L_67)
.L_67:
        /*001c*/ 	.word	0x00000000
        /*0020*/ 	.short	0x0000
        /*0022*/ 	.short	0x0000
        /*0024*/ 	.byte	0x00, 0xf0, 0x21, 0x00


	//----- nvinfo : EIATTR_SPARSE_MMA_MASK
	.align		4
.L_68:
        /*0028*/ 	.byte	0x03, 0x50
        /*002a*/ 	.short	0x0000


	//----- nvinfo : EIATTR_MAXREG_COUNT
	.align		4
        /*002c*/ 	.byte	0x03, 0x1b
        /*002e*/ 	.short	0x00ff


	//----- nvinfo : EIATTR_MERCURY_ISA_VERSION
	.align		4
        /*0030*/ 	.byte	0x03, 0x5f
        /*0032*/ 	.short	0x0101


	//----- nvinfo : EIATTR_VRC_CTA_INIT_COUNT
	.align		4
        /*0034*/ 	.byte	0x02, 0x4a
	.zero		1
	.zero		1


	//----- nvinfo : EIATTR_EXIT_INSTR_OFFSETS
	.align		4
        /*0038*/ 	.byte	0x04, 0x1c
        /*003a*/ 	.short	(.L_70 - .L_69)


	//   ....[0]....
.L_69:
        /*003c*/ 	.word	0x00000130


	//   ....[1]....
        /*0040*/ 	.word	0x00000230


	//   ....[2]....
        /*0044*/ 	.word	0x00000260


	//----- nvinfo : EIATTR_MAX_THREADS
	.align		4
.L_70:
        /*0048*/ 	.byte	0x04, 0x05
        /*004a*/ 	.short	(.L_72 - .L_71)
.L_71:
        /*004c*/ 	.word	0x00000100
        /*0050*/ 	.word	0x00000001
        /*0054*/ 	.word	0x00000001


	//----- nvinfo : EIATTR_CBANK_PARAM_SIZE
	.align		4
.L_72:
        /*0058*/ 	.byte	0x03, 0x19
        /*005a*/ 	.short	0x0018


	//----- nvinfo : EIATTR_PARAM_CBANK
	.align		4
        /*005c*/ 	.byte	0x04, 0x0a
        /*005e*/ 	.short	(.L_74 - .L_73)
	.align		4
.L_73:
        /*0060*/ 	.word	index@(.nv.constant0._ZN3cub18CUB_300001_SM_10006detail8for_each13static_kernelINS2_12policy_hub_t12policy_500_tEmN6thrust24THRUST_300001_SM_1000_NS8cuda_cub20__uninitialized_fill7functorINS7_10device_ptrIiEEiEEEEvT0_T1_)
        /*0064*/ 	.short	0x0380
        /*0066*/ 	.short	0x0018


	//----- nvinfo : EIATTR_SW_WAR
	.align		4
.L_74:
        /*0068*/ 	.byte	0x04, 0x36
        /*006a*/ 	.short	(.L_76 - .L_75)
.L_75:
        /*006c*/ 	.word	0x00000008
.L_76:


//--------------------- .nv.info._ZN3cub18CUB_300001_SM_10006detail11EmptyKernelIvEEvv --------------------------
	.section	.nv.info._ZN3cub18CUB_300001_SM_10006detail11EmptyKernelIvEEvv,"",@"SHT_CUDA_INFO"
	.sectionflags	@""
	.align	4


	//----- nvinfo : EIATTR_CUDA_API_VERSION
	.align		4
        /*0000*/ 	.byte	0x04, 0x37
        /*0002*/ 	.short	(.L_78 - .L_77)
.L_77:
        /*0004*/ 	.word	0x00000082


	//----- nvinfo : EIATTR_SPARSE_MMA_MASK
	.align		4
.L_78:
        /*0008*/ 	.byte	0x03, 0x50
        /*000a*/ 	.short	0x0000


	//----- nvinfo : EIATTR_MAXREG_COUNT
	.align		4
        /*000c*/ 	.byte	0x03, 0x1b
        /*000e*/ 	.short	0x00ff


	//----- nvinfo : EIATTR_MERCURY_ISA_VERSION
	.align		4
        /*0010*/ 	.byte	0x03, 0x5f
        /*0012*/ 	.short	0x0101


	//----- nvinfo : EIATTR_VRC_CTA_INIT_COUNT
	.align		4
        /*0014*/ 	.byte	0x02, 0x4a
	.zero		1
	.zero		1


	//----- nvinfo : EIATTR_EXIT_INSTR_OFFSETS
	.align		4
        /*0018*/ 	.byte	0x04, 0x1c
        /*001a*/ 	.short	(.L_80 - .L_79)


	//   ....[0]....
.L_79:
        /*001c*/ 	.word	0x00000010


	//----- nvinfo : EIATTR_SW_WAR
	.align		4
.L_80:
        /*0020*/ 	.byte	0x04, 0x36
        /*0022*/ 	.short	(.L_82 - .L_81)
.L_81:
        /*0024*/ 	.word	0x00000008
.L_82:


//--------------------- .nv.info._Z7find_ifIPiS0_10equals_100IiEEvT_T0_T1_S0_ --------------------------
	.section	.nv.info._Z7find_ifIPiS0_10equals_100IiEEvT_T0_T1_S0_,"",@"SHT_CUDA_INFO"
	.sectionflags	@""
	.align	4


	//----- nvinfo : EIATTR_CUDA_API_VERSION
	.align		4
        /*0000*/ 	.byte	0x04, 0x37
        /*0002*/ 	.short	(.L_84 - .L_83)
.L_83:
        /*0004*/ 	.word	0x00000082


	//----- nvinfo : EIATTR_KPARAM_INFO
	.align		4
.L_84:
        /*0008*/ 	.byte	0x04, 0x17
        /*000a*/ 	.short	(.L_86 - .L_85)
.L_85:
        /*000c*/ 	.word	0x00000000
        /*0010*/ 	.short	0x0003
        /*0012*/ 	.short	0x0018
        /*0014*/ 	.byte	0x00, 0xf5, 0x21, 0x00


	//----- nvinfo : EIATTR_KPARAM_INFO
	.align		4
.L_86:
        /*0018*/ 	.byte	0x04, 0x17
        /*001a*/ 	.short	(.L_88 - .L_87)
.L_87:
        /*001c*/ 	.word	0x00000000
        /*0020*/ 	.short	0x0002
        /*0022*/ 	.short	0x0010
        /*0024*/ 	.byte	0x00, 0xf0, 0x05, 0x00


	//----- nvinfo : EIATTR_KPARAM_INFO
	.align		4
.L_88:
        /*0028*/ 	.byte	0x04, 0x17
        /*002a*/ 	.short	(.L_90 - .L_89)
.L_89:
        /*002c*/ 	.word	0x00000000
        /*0030*/ 	.short	0x0001
        /*0032*/ 	.short	0x0008
        /*0034*/ 	.byte	0x00, 0xf5, 0x21, 0x00


	//----- nvinfo : EIATTR_KPARAM_INFO
	.align		4
.L_90:
        /*0038*/ 	.byte	0x04, 0x17
        /*003a*/ 	.short	(.L_92 - .L_91)
.L_91:
        /*003c*/ 	.word	0x00000000
        /*0040*/ 	.short	0x0000
        /*0042*/ 	.short	0x0000
        /*0044*/ 	.byte	0x00, 0xf5, 0x21, 0x00


	//----- nvinfo : EIATTR_SPARSE_MMA_MASK
	.align		4
.L_92:
        /*0048*/ 	.byte	0x03, 0x50
        /*004a*/ 	.short	0x0000


	//----- nvinfo : EIATTR_MAXREG_COUNT
	.align		4
        /*004c*/ 	.byte	0x03, 0x1b
        /*004e*/ 	.short	0x00ff


	//----- nvinfo : EIATTR_EXTERNS
	.align		4
        /*0050*/ 	.byte	0x04, 0x0f
        /*0052*/ 	.short	(.L_94 - .L_93)


	//   ....[0]....
	.align		4
.L_93:
        /*0054*/ 	.word	index@(vprintf)


	//----- nvinfo : EIATTR_MERCURY_ISA_VERSION
	.align		4
.L_94:
        /*0058*/ 	.byte	0x03, 0x5f
        /*005a*/ 	.short	0x0101


	//----- nvinfo : EIATTR_INT_WARP_WIDE_INSTR_OFFSETS
	.align		4
        /*005c*/ 	.byte	0x04, 0x31
        /*005e*/ 	.short	(.L_96 - .L_95)


	//   ....[0]....
.L_95:
        /*0060*/ 	.word	0x00000320


	//   ....[1]....
        /*0064*/ 	.word	0x00000330


	//----- nvinfo : EIATTR_VRC_CTA_INIT_COUNT
	.align		4
.L_96:
        /*0068*/ 	.byte	0x02, 0x4a
	.zero		1
	.zero		1


	//----- nvinfo : EIATTR_SYSCALL_OFFSETS
	.align		4
        /*006c*/ 	.byte	0x04, 0x46
        /*006e*/ 	.short	(.L_98 - .L_97)


	//   ....[0]....
.L_97:
        /*0070*/ 	.word	0x00000230


	//   ....[1]....
        /*0074*/ 	.word	0x00000420


	//----- nvinfo : EIATTR_EXIT_INSTR_OFFSETS
	.align		4
.L_98:
        /*0078*/ 	.byte	0x04, 0x1c
        /*007a*/ 	.short	(.L_100 - .L_99)


	//   ....[0]....
.L_99:
        /*007c*/ 	.word	0x000000f0


	//   ....[1]....
        /*0080*/ 	.word	0x000002f0


	//   ....[2]....
        /*0084*/ 	.word	0x00000430


	//----- nvinfo : EIATTR_CRS_STACK_SIZE
	.align		4
.L_100:
        /*0088*/ 	.byte	0x04, 0x1e
        /*008a*/ 	.short	(.L_102 - .L_101)
.L_101:
        /*008c*/ 	.word	0x00000000


	//----- nvinfo : EIATTR_CBANK_PARAM_SIZE
	.align		4
.L_102:
        /*0090*/ 	.byte	0x03, 0x19
        /*0092*/ 	.short	0x0020


	//----- nvinfo : EIATTR_PARAM_CBANK
	.align		4
        /*0094*/ 	.byte	0x04, 0x0a
        /*0096*/ 	.short	(.L_104 - .L_103)
	.align		4
.L_103:
        /*0098*/ 	.word	index@(.nv.constant0._Z7find_ifIPiS0_10equals_100IiEEvT_T0_T1_S0_)
        /*009c*/ 	.short	0x0380
        /*009e*/ 	.short	0x0020


	//----- nvinfo : EIATTR_SW_WAR
	.align		4
.L_104:
        /*00a0*/ 	.byte	0x04, 0x36
        /*00a2*/ 	.short	(.L_106 - .L_105)
.L_105:
        /*00a4*/ 	.word	0x00000008
.L_106:


//--------------------- .nv.callgraph             --------------------------
	.section	.nv.callgraph,"",@"SHT_CUDA_CALLGRAPH"
	.align	4
	.sectionentsize	8
	.align		4
        /*0000*/ 	.word	0x00000000
	.align		4
        /*0004*/ 	.word	0xffffffff
	.align		4
        /*0008*/ 	.word	index@(_Z7find_ifIPiS0_10equals_100IiEEvT_T0_T1_S0_)
	.align		4
        /*000c*/ 	.word	index@(vprintf)
	.align		4
        /*0010*/ 	.word	0x00000000
	.align		4
        /*0014*/ 	.word	0xfffffffe
	.align		4
        /*0018*/ 	.word	0x00000000
	.align		4
        /*001c*/ 	.word	0xfffffffd
	.align		4
        /*0020*/ 	.word	0x00000000
	.align		4
        /*0024*/ 	.word	0xfffffffc


//--------------------- .nv.constant4             --------------------------
	.section	.nv.constant4,"a",@progbits
	.align	8
	.align		8
.nv.constant4:
        /*0000*/ 	.dword	_ZN30_INTERNAL_d6dfa961_4_k_cu_main4cuda3std3__45__cpo5beginE
	.align		8
        /*0008*/ 	.dword	_ZN30_INTERNAL_d6dfa961_4_k_cu_main4cuda3std3__45__cpo3endE
	.align		8
        /*0010*/ 	.dword	_ZN30_INTERNAL_d6dfa961_4_k_cu_main4cuda3std3__45__cpo6cbeginE
	.align		8
        /*0018*/ 	.dword	_ZN30_INTERNAL_d6dfa961_4_k_cu_main4cuda3std3__45__cpo4cendE
	.align		8
        /*0020*/ 	.dword	_ZN30_INTERNAL_d6dfa961_4_k_cu_main4cuda3std3__45__cpo6rbeginE
	.align		8
        /*0028*/ 	.dword	_ZN30_INTERNAL_d6dfa961_4_k_cu_main4cuda3std3__45__cpo4rendE
	.align		8
        /*0030*/ 	.dword	_ZN30_INTERNAL_d6dfa961_4_k_cu_main4cuda3std3__45__cpo7crbeginE
	.align		8
        /*0038*/ 	.dword	_ZN30_INTERNAL_d6dfa961_4_k_cu_main4cuda3std3__45__cpo5crendE
	.align		8
        /*0040*/ 	.dword	_ZN30_INTERNAL_d6dfa961_4_k_cu_main4cuda3std3__432_GLOBAL__N__d6dfa961_4_k_cu_main6ignoreE
	.align		8
        /*0048*/ 	.dword	_ZN30_INTERNAL_d6dfa961_4_k_cu_main4cuda3std3__419piecewise_constructE
	.align		8
        /*0050*/ 	.dword	_ZN30_INTERNAL_d6dfa961_4_k_cu_main4cuda3std3__48in_placeE
	.align		8
        /*0058*/ 	.dword	_ZN30_INTERNAL_d6dfa961_4_k_cu_main4cuda3std3__420unreachable_sentinelE
	.align		8
        /*0060*/ 	.dword	_ZN30_INTERNAL_d6dfa961_4_k_cu_main4cuda3std3__47nulloptE
	.align		8
        /*0068*/ 	.dword	_ZN30_INTERNAL_d6dfa961_4_k_cu_main4cuda3std3__48unexpectE
	.align		8
        /*0070*/ 	.dword	_ZN30_INTERNAL_d6dfa961_4_k_cu_main4cuda3std6ranges3__45__cpo4swapE
	.align		8
        /*0078*/ 	.dword	_ZN30_INTERNAL_d6dfa961_4_k_cu_main4cuda3std6ranges3__45__cpo9iter_moveE
	.align		8
        /*0080*/ 	.dword	_ZN30_INTERNAL_d6dfa961_4_k_cu_main4cuda3std6ranges3__45__cpo5beginE
	.align		8
        /*0088*/ 	.dword	_ZN30_INTERNAL_d6dfa961_4_k_cu_main4cuda3std6ranges3__45__cpo3endE
	.align		8
        /*0090*/ 	.dword	_ZN30_INTERNAL_d6dfa961_4_k_cu_main4cuda3std6ranges3__45__cpo6cbeginE
	.align		8
        /*0098*/ 	.dword	_ZN30_INTERNAL_d6dfa961_4_k_cu_main4cuda3std6ranges3__45__cpo4cendE
	.align		8
        /*00a0*/ 	.dword	_ZN30_INTERNAL_d6dfa961_4_k_cu_main4cuda3std6ranges3__45__cpo7advanceE
	.align		8
        /*00a8*/ 	.dword	_ZN30_INTERNAL_d6dfa961_4_k_cu_main4cuda3std6ranges3__45__cpo9iter_swapE
	.align		8
        /*00b0*/ 	.dword	_ZN30_INTERNAL_d6dfa961_4_k_cu_main4cuda3std6ranges3__45__cpo4nextE
	.align		8
        /*00b8*/ 	.dword	_ZN30_INTERNAL_d6dfa961_4_k_cu_main4cuda3std6ranges3__45__cpo4prevE
	.align		8
        /*00c0*/ 	.dword	_ZN30_INTERNAL_d6dfa961_4_k_cu_main4cuda3std6ranges3__45__cpo4dataE
	.align		8
        /*00c8*/ 	.dword	_ZN30_INTERNAL_d6dfa961_4_k_cu_main4cuda3std6ranges3__45__cpo5cdataE
	.align		8
        /*00d0*/ 	.dword	_ZN30_INTERNAL_d6dfa961_4_k_cu_main4cuda3std6ranges3__45__cpo4sizeE
	.align		8
        /*00d8*/ 	.dword	_ZN30_INTERNAL_d6dfa961_4_k_cu_main4cuda3std6ranges3__45__cpo5ssizeE
	.align		8
        /*00e0*/ 	.dword	_ZN30_INTERNAL_d6dfa961_4_k_cu_main4cuda3std6ranges3__45__cpo8distanceE
	.align		8
        /*00e8*/ 	.dword	_ZN30_INTERNAL_d6dfa961_4_k_cu_main6thrust24THRUST_300001_SM_1000_NS8cuda_cub3parE
	.align		8
        /*00f0*/ 	.dword	_ZN30_INTERNAL_d6dfa961_4_k_cu_main6thrust24THRUST_300001_SM_1000_NS8cuda_cub10par_nosyncE
	.align		8
        /*00f8*/ 	.dword	_ZN30_INTERNAL_d6dfa961_4_k_cu_main6thrust24THRUST_300001_SM_1000_NS6system6detail10sequential3seqE
	.align		8
        /*0100*/ 	.dword	_ZN30_INTERNAL_d6dfa961_4_k_cu_main6thrust24THRUST_300001_SM_1000_NS12placeholders2_1E
	.align		8
        /*0108*/ 	.dword	_ZN30_INTERNAL_d6dfa961_4_k_cu_main6thrust24THRUST_300001_SM_1000_NS12placeholders2_2E
	.align		8
        /*0110*/ 	.dword	_ZN30_INTERNAL_d6dfa961_4_k_cu_main6thrust24THRUST_300001_SM_1000_NS12placeholders2_3E
	.align		8
        /*0118*/ 	.dword	_ZN30_INTERNAL_d6dfa961_4_k_cu_main6thrust24THRUST_300001_SM_1000_NS12placeholders2_4E
	.align		8
        /*0120*/ 	.dword	_ZN30_INTERNAL_d6dfa961_4_k_cu_main6thrust24THRUST_300001_SM_1000_NS12placeholders2_5E
	.align		8
        /*0128*/ 	.dword	_ZN30_INTERNAL_d6dfa961_4_k_cu_main6thrust24THRUST_300001_SM_1000_NS12placeholders2_6E
	.align		8
        /*0130*/ 	.dword	_ZN30_INTERNAL_d6dfa961_4_k_cu_main6thrust24THRUST_300001_SM_1000_NS12placeholders2_7E
	.align		8
        /*0138*/ 	.dword	_ZN30_INTERNAL_d6dfa961_4_k_cu_main6thrust24THRUST_300001_SM_1000_NS12placeholders2_8E
	.align		8
        /*0140*/ 	.dword	_ZN30_INTERNAL_d6dfa961_4_k_cu_main6thrust24THRUST_300001_SM_1000_NS12placeholders2_9E
	.align		8
        /*0148*/ 	.dword	_ZN30_INTERNAL_d6dfa961_4_k_cu_main6thrust24THRUST_300001_SM_1000_NS12placeholders3_10E
	.align		8
        /*0150*/ 	.dword	_ZN30_INTERNAL_d6dfa961_4_k_cu_main6thrust24THRUST_300001_SM_1000_NS3seqE
	.align		8
        /*0158*/ 	.dword	$str
	.align		8
        /*0160*/ 	.dword	$str$1
	.align		8
        /*0168*/ 	.dword	vprintf


//--------------------- .text._ZN3cub18CUB_300001_SM_10006detail8for_each13static_kernelINS2_12policy_hub_t12policy_500_tEmN6thrust24THRUST_300001_SM_1000_NS8cuda_cub20__uninitialized_fill7functorINS7_10device_ptrIiEEiEEEEvT0_T1_ --------------------------
	.section	.text._ZN3cub18CUB_300001_SM_10006detail8for_each13static_kernelINS2_12policy_hub_t12policy_500_tEmN6thrust24THRUST_300001_SM_1000_NS8cuda_cub20__uninitialized_fill7functorINS7_10device_ptrIiEEiEEEEvT0_T1_,"ax",@progbits
	.align	128
        .global         _ZN3cub18CUB_300001_SM_10006detail8for_each13static_kernelINS2_12policy_hub_t12policy_500_tEmN6thrust24THRUST_300001_SM_1000_NS8cuda_cub20__uninitialized_fill7functorINS7_10device_ptrIiEEiEEEEvT0_T1_
        .type           _ZN3cub18CUB_300001_SM_10006detail8for_each13static_kernelINS2_12policy_hub_t12policy_500_tEmN6thrust24THRUST_300001_SM_1000_NS8cuda_cub20__uninitialized_fill7functorINS7_10device_ptrIiEEiEEEEvT0_T1_,@function
        .size           _ZN3cub18CUB_300001_SM_10006detail8for_each13static_kernelINS2_12policy_hub_t12policy_500_tEmN6thrust24THRUST_300001_SM_1000_NS8cuda_cub20__uninitialized_fill7functorINS7_10device_ptrIiEEiEEEEvT0_T1_,(.L_x_8 - _ZN3cub18CUB_300001_SM_10006detail8for_each13static_kernelINS2_12policy_hub_t12policy_500_tEmN6thrust24THRUST_300001_SM_1000_NS8cuda_cub20__uninitialized_fill7functorINS7_10device_ptrIiEEiEEEEvT0_T1_)
        .other          _ZN3cub18CUB_300001_SM_10006detail8for_each13static_kernelINS2_12policy_hub_t12policy_500_tEmN6thrust24THRUST_300001_SM_1000_NS8cuda_cub20__uninitialized_fill7functorINS7_10device_ptrIiEEiEEEEvT0_T1_,@"STO_CUDA_ENTRY STV_DEFAULT"
_ZN3cub18CUB_300001_SM_10006detail8for_each13static_kernelINS2_12policy_hub_t12policy_500_tEmN6thrust24THRUST_300001_SM_1000_NS8cuda_cub20__uninitialized_fill7functorINS7_10device_ptrIiEEiEEEEvT0_T1_:
.text._ZN3cub18CUB_300001_SM_10006detail8for_each13static_kernelINS2_12policy_hub_t12policy_500_tEmN6thrust24THRUST_300001_SM_1000_NS8cuda_cub20__uninitialized_fill7functorINS7_10device_ptrIiEEiEEEEvT0_T1_:
[----:B------:R-:W-:Y:S08]  /*0000*/  LDC R1, c[0x0][0x37c] ;  /* 0x0000df00ff017b82 */ /* 0x000ff00000000800 */
[----:B------:R-:W0:Y:S01]  /*0010*/  S2UR UR4, SR_CTAID.X ;  /* 0x00000000000479c3 */ /* 0x000e220000002500 */
[----:B------:R-:W1:Y:S01]  /*0020*/  LDCU.64 UR6, c[0x0][0x380] ;  /* 0x00007000ff0677ac */ /* 0x000e620008000a00 */
[----:B------:R-:W2:Y:S01]  /*0030*/  LDCU.64 UR8, c[0x0][0x358] ;  /* 0x00006b00ff0877ac */ /* 0x000ea20008000a00 */
[----:B0-----:R-:W-:-:S04]  /*0040*/  UIMAD.WIDE.U32 UR4, UR4, 0x200, URZ ;  /* 0x00000200040478a5 */ /* 0x001fc8000f8e00ff */
[----:B-1----:R-:W-:-:S04]  /*0050*/  UIADD3 UR6, UP0, UPT, -UR4, UR6, URZ ;  /* 0x0000000604067290 */ /* 0x002fc8000ff1e1ff */
[----:B------:R-:W-:Y:S02]  /*0060*/  UIADD3.X UR7, UPT, UPT, ~UR5, UR7, URZ, UP0, !UPT ;  /* 0x0000000705077290 */ /* 0x000fe400087fe5ff */
[----:B------:R-:W-:-:S04]  /*0070*/  UISETP.GE.U32.AND UP0, UPT, UR6, 0x200, UPT ;  /* 0x000002000600788c */ /* 0x000fc8000bf06070 */
[----:B------:R-:W-:-:S09]  /*0080*/  UISETP.GE.U32.AND.EX UP0, UPT, UR7, URZ, UPT, UP0 ;  /* 0x000000ff0700728c */ /* 0x000fd2000bf06100 */
[----:B--2---:R-:W-:Y:S05]  /*0090*/  BRA.U !UP0, `(.L_x_0) ;  /* 0x0000000108287547 */ /* 0x004fea000b800000 */
[----:B------:R-:W0:Y:S01]  /*00a0*/  S2R R0, SR_TID.X ;  /* 0x0000000000007919 */ /* 0x000e220000002100 */
[----:B------:R-:W1:Y:S01]  /*00b0*/  LDCU.64 UR6, c[0x0][0x388] ;  /* 0x00007100ff0677ac */ /* 0x000e620008000a00 */
[----:B------:R-:W2:Y:S01]  /*00c0*/  LDC R5, c[0x0][0x390] ;  /* 0x0000e400ff057b82 */ /* 0x000ea20000000800 */
[----:B0-----:R-:W-:-:S05]  /*00d0*/  IADD3 R0, P0, PT, R0, UR4, RZ ;  /* 0x0000000400007c10 */ /* 0x001fca000ff1e0ff */
[----:B------:R-:W-:Y:S01]  /*00e0*/  IMAD.X R3, RZ, RZ, UR5, P0 ;  /* 0x00000005ff037e24 */ /* 0x000fe200080e06ff */
[----:B-1----:R-:W-:-:S04]  /*00f0*/  LEA R2, P0, R0, UR6, 0x2 ;  /* 0x0000000600027c11 */ /* 0x002fc8000f8010ff */
[----:B------:R-:W-:-:S05]  /*0100*/  LEA.HI.X R3, R0, UR7, R3, 0x2, P0 ;  /* 0x0000000700037c11 */ /* 0x000fca00080f1403 */
[----:B--2---:R-:W-:Y:S04]  /*0110*/  STG.E desc[UR8][R2.64], R5 ;  /* 0x0000000502007986 */ /* 0x004fe8000c101908 */
[----:B------:R-:W-:Y:S01]  /*0120*/  STG.E desc[UR8][R2.64+0x400], R5 ;  /* 0x0004000502007986 */ /* 0x000fe2000c101908 */
[----:B------:R-:W-:Y:S05]  /*0130*/  EXIT ;  /* 0x000000000000794d */ /* 0x000fea0003800000 */
.L_x_0:
[----:B------:R-:W0:Y:S01]  /*0140*/  S2R R0, SR_TID.X ;  /* 0x0000000000007919 */ /* 0x000e220000002100 */
[----:B------:R-:W-:Y:S01]  /*0150*/  IMAD.U32 R2, RZ, RZ, UR7 ;  /* 0x00000007ff027e24 */ /* 0x000fe2000f8e00ff */
[----:B------:R-:W1:Y:S01]  /*0160*/  LDCU.64 UR10, c[0x0][0x388] ;  /* 0x00007100ff0a77ac */ /* 0x000e620008000a00 */
[----:B------:R-:W-:Y:S01]  /*0170*/  IMAD.U32 R4, RZ, RZ, UR7 ;  /* 0x00000007ff047e24 */ /* 0x000fe2000f8e00ff */
[----:B0-----:R-:W-:-:S04]  /*0180*/  ISETP.LT.U32.AND P0, PT, R0, UR6, PT ;  /* 0x0000000600007c0c */ /* 0x001fc8000bf01070 */
[----:B------:R-:W-:Y:S01]  /*0190*/  ISETP.GT.U32.AND.EX P0, PT, R2, RZ, PT, P0 ;  /* 0x000000ff0200720c */ /* 0x000fe20003f04100 */
[C---:B------:R-:W-:Y:S01]  /*01a0*/  VIADD R2, R0.reuse, 0x100 ;  /* 0x0000010000027836 */ /* 0x040fe20000000000 */
[----:B------:R-:W-:-:S04]  /*01b0*/  IADD3 R0, P2, PT, R0, UR4, RZ ;  /* 0x0000000400007c10 */ /* 0x000fc8000ff5e0ff */
[----:B------:R-:W-:Y:S01]  /*01c0*/  ISETP.LT.U32.AND P1, PT, R2, UR6, PT ;  /* 0x0000000602007c0c */ /* 0x000fe2000bf21070 */
[----:B------:R-:W-:Y:S01]  /*01d0*/  IMAD.X R3, RZ, RZ, UR5, P2 ;  /* 0x00000005ff037e24 */ /* 0x000fe200090e06ff */
[----:B-1----:R-:W-:Y:S02]  /*01e0*/  LEA R2, P2, R0, UR10, 0x2 ;  /* 0x0000000a00027c11 */ /* 0x002fe4000f8410ff */
[----:B------:R-:W-:Y:S02]  /*01f0*/  ISETP.GT.U32.AND.EX P1, PT, R4, RZ, PT, P1 ;  /* 0x000000ff0400720c */ /* 0x000fe40003f24110 */
[----:B------:R-:W-:Y:S01]  /*0200*/  LEA.HI.X R3, R0, UR11, R3, 0x2, P2 ;  /* 0x0000000b00037c11 */ /* 0x000fe200090f1403 */
[----:B------:R-:W0:Y:S04]  /*0210*/  @P0 LDC R5, c[0x0][0x390] ;  /* 0x0000e400ff050b82 */ /* 0x000e280000000800 */
[----:B0-----:R0:W-:Y:S06]  /*0220*/  @P0 STG.E desc[UR8][R2.64], R5 ;  /* 0x0000000502000986 */ /* 0x0011ec000c101908 */
[----:B------:R-:W-:Y:S05]  /*0230*/  @!P1 EXIT ;  /* 0x000000000000994d */ /* 0x000fea0003800000 */
[----:B0-----:R-:W0:Y:S02]  /*0240*/  LDC R5, c[0x0][0x390] ;  /* 0x0000e400ff057b82 */ /* 0x001e240000000800 */
[----:B0-----:R-:W-:Y:S01]  /*0250*/  STG.E desc[UR8][R2.64+0x400], R5 ;  /* 0x0004000502007986 */ /* 0x001fe2000c101908 */
[----:B------:R-:W-:Y:S05]  /*0260*/  EXIT ;  /* 0x000000000000794d */ /* 0x000fea0003800000 */
.L_x_1:
[----:B------:R-:W-:-:S00]  /*0270*/  BRA `(.L_x_1) ;  /* 0xfffffffc00fc7947 */ /* 0x000fc0000383ffff */
[----:B------:R-:W-:-:S00]  /*0280*/  NOP ;  /* 0x0000000000007918 */ /* 0x000fc00000000000 */
[----:B------:R-:W-:-:S00]  /*0290*/  NOP ;  /* 0x0000000000007918 */ /* 0x000fc00000000000 */
[----:B------:R-:W-:-:S00]  /*02a0*/  NOP ;  /* 0x0000000000007918 */ /* 0x000fc00000000000 */
[----:B------:R-:W-:-:S00]  /*02b0*/  NOP ;  /* 0x0000000000007918 */ /* 0x000fc00000000000 */
[----:B------:R-:W-:-:S00]  /*02c0*/  NOP ;  /* 0x0000000000007918 */ /* 0x000fc00000000000 */
[----:B------:R-:W-:-:S00]  /*02d0*/  NOP ;  /* 0x0000000000007918 */ /* 0x000fc00000000000 */
[----:B------:R-:W-:-:S00]  /*02e0*/  NOP ;  /* 0x0000000000007918 */ /* 0x000fc00000000000 */
[----:B------:R-:W-:-:S00]  /*02f0*/  NOP ;  /* 0x0000000000007918 */ /* 0x000fc00000000000 */
.L_x_8:


//--------------------- .text._ZN3cub18CUB_300001_SM_10006detail11EmptyKernelIvEEvv --------------------------
	.section	.text._ZN3cub18CUB_300001_SM_10006detail11EmptyKernelIvEEvv,"ax",@progbits
	.align	128
        .global         _ZN3cub18CUB_300001_SM_10006detail11EmptyKernelIvEEvv
        .type           _ZN3cub18CUB_300001_SM_10006detail11EmptyKernelIvEEvv,@function
        .size           _ZN3cub18CUB_300001_SM_10006detail11EmptyKernelIvEEvv,(.L_x_9 - _ZN3cub18CUB_300001_SM_10006detail11EmptyKernelIvEEvv)
        .other          _ZN3cub18CUB_300001_SM_10006detail11EmptyKernelIvEEvv,@"STO_CUDA_ENTRY STV_DEFAULT"
_ZN3cub18CUB_300001_SM_10006detail11EmptyKernelIvEEvv:
.text._ZN3cub18CUB_300001_SM_10006detail11EmptyKernelIvEEvv:
[----:B------:R-:W-:Y:S01]  /*0000*/  LDC R1, c[0x0][0x37c] ;  /* 0x0000df00ff017b82 */ /* 0x000fe20000000800 */
[----:B------:R-:W-:Y:S05]  /*0010*/  EXIT ;  /* 0x000000000000794d */ /* 0x000fea0003800000 */
.L_x_2:
        /* <DEDUP_REMOVED lines=14> */
.L_x_9:


//--------------------- .text._Z7find_ifIPiS0_10equals_100IiEEvT_T0_T1_S0_ --------------------------
	.section	.text._Z7find_ifIPiS0_10equals_100IiEEvT_T0_T1_S0_,"ax",@progbits
	.align	128
        .global         _Z7find_ifIPiS0_10equals_100IiEEvT_T0_T1_S0_
        .type           _Z7find_ifIPiS0_10equals_100IiEEvT_T0_T1_S0_,@function
        .size           _Z7find_ifIPiS0_10equals_100IiEEvT_T0_T1_S0_,(.L_x_10 - _Z7find_ifIPiS0_10equals_100IiEEvT_T0_T1_S0_)
        .other          _Z7find_ifIPiS0_10equals_100IiEEvT_T0_T1_S0_,@"STO_CUDA_ENTRY STV_DEFAULT"
_Z7find_ifIPiS0_10equals_100IiEEvT_T0_T1_S0_:
.text._Z7find_ifIPiS0_10equals_100IiEEvT_T0_T1_S0_:
[----:B------:R-:W0:Y:S01]  /*0000*/  LDC R1, c[0x0][0x37c] ;  /* 0x0000df00ff017b82 */ /* 0x000e220000000800 */
[----:B------:R-:W1:Y:S07]  /*0010*/  S2R R17, SR_TID.X ;  /* 0x0000000000117919 */ /* 0x000e6e0000002100 */
[----:B------:R-:W2:Y:S01]  /*0020*/  LDC.64 R2, c[0x0][0x380] ;  /* 0x0000e000ff027b82 */ /* 0x000ea20000000a00 */
[----:B------:R-:W3:Y:S01]  /*0030*/  LDCU UR5, c[0x0][0x2fc] ;  /* 0x00005f80ff0577ac */ /* 0x000ee20008000800 */
[----:B0-----:R-:W-:Y:S01]  /*0040*/  VIADD R1, R1, 0xfffffff0 ;  /* 0xfffffff001017836 */ /* 0x001fe20000000000 */
[----:B------:R-:W1:Y:S01]  /*0050*/  S2R R16, SR_CTAID.X ;  /* 0x0000000000107919 */ /* 0x000e620000002500 */
[----:B------:R-:W1:Y:S01]  /*0060*/  LDCU UR38, c[0x0][0x360] ;  /* 0x00006c00ff2677ac */ /* 0x000e620008000800 */
[----:B------:R-:W0:Y:S01]  /*0070*/  LDCU.64 UR6, c[0x0][0x388] ;  /* 0x00007100ff0677ac */ /* 0x000e220008000a00 */
[----:B------:R-:W4:Y:S02]  /*0080*/  LDCU UR4, c[0x0][0x2f8] ;  /* 0x00005f00ff0477ac */ /* 0x000f240008000800 */
[----:B----4-:R-:W-:Y:S01]  /*0090*/  IADD3 R24, P1, PT, R1, UR4, RZ ;  /* 0x0000000401187c10 */ /* 0x010fe2000ff3e0ff */
[----:B-1----:R-:W-:-:S04]  /*00a0*/  IMAD R4, R16, UR38, R17 ;  /* 0x0000002610047c24 */ /* 0x002fc8000f8e0211 */
[----:B--2---:R-:W-:-:S03]  /*00b0*/  IMAD.WIDE.U32 R2, R4, 0x4, R2 ;  /* 0x0000000404027825 */ /* 0x004fc600078e0002 */
[----:B0-----:R-:W-:Y:S01]  /*00c0*/  ISETP.GE.U32.AND P0, PT, R2, UR6, PT ;  /* 0x0000000602007c0c */ /* 0x001fe2000bf06070 */
[----:B---3--:R-:W-:-:S03]  /*00d0*/  IMAD.X R2, RZ, RZ, UR5, P1 ;  /* 0x00000005ff027e24 */ /* 0x008fc600088e06ff */
[----:B------:R-:W-:-:S13]  /*00e0*/  ISETP.GE.U32.AND.EX P0, PT, R3, UR7, PT, P0 ;  /* 0x0000000703007c0c */ /* 0x000fda000bf06100 */
[----:B------:R-:W-:Y:S05]  /*00f0*/  @P0 EXIT ;  /* 0x000000000000094d */ /* 0x000fea0003800000 */
[----:B------:R-:W0:Y:S01]  /*0100*/  LDCU UR4, c[0x0][0x370] ;  /* 0x00006e00ff0477ac */ /* 0x000e220008000800 */
[----:B------:R-:W-:Y:S02]  /*0110*/  IMAD.MOV.U32 R18, RZ, RZ, R4 ;  /* 0x000000ffff127224 */ /* 0x000fe400078e0004 */
[----:B------:R-:W-:Y:S01]  /*0120*/  IMAD.MOV.U32 R5, RZ, RZ, RZ ;  /* 0x000000ffff057224 */ /* 0x000fe200078e00ff */
[----:B------:R-:W1:Y:S01]  /*0130*/  LDCU.64 UR36, c[0x0][0x358] ;  /* 0x00006b00ff2477ac */ /* 0x000e620008000a00 */
[----:B------:R-:W2:Y:S01]  /*0140*/  LDCU.64 UR42, c[0x0][0x388] ;  /* 0x00007100ff2a77ac */ /* 0x000ea20008000a00 */
[----:B------:R-:W3:Y:S01]  /*0150*/  LDCU.64 UR40, c[0x0][0x380] ;  /* 0x00007000ff2877ac */ /* 0x000ee20008000a00 */
[----:B0-----:R-:W-:-:S12]  /*0160*/  UIMAD UR38, UR38, UR4, URZ ;  /* 0x00000004262672a4 */ /* 0x001fd8000f8e02ff */
.L_x_5:
[C---:B---3--:R-:W-:Y:S01]  /*0170*/  LEA R22, P0, R4.reuse, UR40, 0x2 ;  /* 0x0000002804167c11 */ /* 0x048fe2000f8010ff */
[----:B------:R-:W0:Y:S03]  /*0180*/  LDCU.64 UR4, c[0x4][0x158] ;  /* 0x01002b00ff0477ac */ /* 0x000e260008000a00 */
[----:B------:R-:W-:-:S05]  /*0190*/  LEA.HI.X R23, R4, UR41, R5, 0x2, P0 ;  /* 0x0000002904177c11 */ /* 0x000fca00080f1405 */
[----:B-1----:R-:W3:Y:S01]  /*01a0*/  LDG.E R19, desc[UR36][R22.64] ;  /* 0x0000002416137981 */ /* 0x002ee2000c1e1900 */
[----:B------:R-:W-:Y:S01]  /*01b0*/  MOV R0, 0x168 ;  /* 0x0000016800007802 */ /* 0x000fe20000000f00 */
[----:B------:R-:W-:Y:S02]  /*01c0*/  IMAD.MOV.U32 R6, RZ, RZ, R24 ;  /* 0x000000ffff067224 */ /* 0x000fe400078e0018 */
[----:B------:R-:W-:Y:S01]  /*01d0*/  IMAD.MOV.U32 R7, RZ, RZ, R2 ;  /* 0x000000ffff077224 */ /* 0x000fe200078e0002 */
[----:B------:R1:W4:Y:S01]  /*01e0*/  LDC.64 R8, c[0x4][R0] ;  /* 0x0100000000087b82 */ /* 0x0003220000000a00 */
[----:B0-----:R-:W-:Y:S01]  /*01f0*/  MOV R4, UR4 ;  /* 0x0000000400047c02 */ /* 0x001fe20008000f00 */
[----:B------:R-:W-:Y:S01]  /*0200*/  IMAD.U32 R5, RZ, RZ, UR5 ;  /* 0x00000005ff057e24 */ /* 0x000fe2000f8e00ff */
[----:B---34-:R1:W-:Y:S06]  /*0210*/  STL.128 [R1], R16 ;  /* 0x0000001001007387 */ /* 0x0183ec0000100c00 */
[----:B------:R-:W-:-:S07]  /*0220*/  LEPC R20, `(.L_x_3) ;  /* 0x000000001014794e */ /* 0x000fce0000000000 */
[----:B-12---:R-:W-:Y:S05]  /*0230*/  CALL.ABS.NOINC R8 ;  /* 0x0000000008007343 */ /* 0x006fea0003c00000 */
.L_x_3:
[----:B------:R-:W2:Y:S02]  /*0240*/  LDG.E R22, desc[UR36][R22.64] ;  /* 0x0000002416167981 */ /* 0x000ea4000c1e1900 */
[----:B--2---:R-:W-:-:S13]  /*0250*/  ISETP.NE.AND P0, PT, R22, RZ, PT ;  /* 0x000000ff1600720c */ /* 0x004fda0003f05270 */
[----:B------:R-:W-:Y:S05]  /*0260*/  @!P0 BRA `(.L_x_4) ;  /* 0x0000000000248947 */ /* 0x000fea0003800000 */
[----:B------:R-:W0:Y:S01]  /*0270*/  LDC.64 R4, c[0x0][0x380] ;  /* 0x0000e000ff047b82 */ /* 0x000e220000000a00 */
[----:B------:R-:W-:-:S05]  /*0280*/  IADD3 R18, PT, PT, R18, UR38, RZ ;  /* 0x0000002612127c10 */ /* 0x000fca000fffe0ff */
[----:B0-----:R-:W-:-:S03]  /*0290*/  IMAD.WIDE.U32 R4, R18, 0x4, R4 ;  /* 0x0000000412047825 */ /* 0x001fc600078e0004 */
[----:B------:R-:W-:Y:S01]  /*02a0*/  ISETP.GE.U32.AND P0, PT, R4, UR42, PT ;  /* 0x0000002a04007c0c */ /* 0x000fe2000bf06070 */
[----:B------:R-:W-:-:S03]  /*02b0*/  IMAD.MOV.U32 R4, RZ, RZ, R18 ;  /* 0x000000ffff047224 */ /* 0x000fc600078e0012 */
[----:B------:R-:W-:Y:S01]  /*02c0*/  ISETP.GE.U32.AND.EX P0, PT, R5, UR43, PT, P0 ;  /* 0x0000002b05007c0c */ /* 0x000fe2000bf06100 */
[----:B------:R-:W-:-:S12]  /*02d0*/  IMAD.MOV.U32 R5, RZ, RZ, RZ ;  /* 0x000000ffff057224 */ /* 0x000fd800078e00ff */
[----:B------:R-:W-:Y:S05]  /*02e0*/  @!P0 BRA `(.L_x_5) ;  /* 0xfffffffc00a08947 */ /* 0x000fea000383ffff */
[----:B------:R-:W-:Y:S05]  /*02f0*/  EXIT ;  /* 0x000000000000794d */ /* 0x000fea0003800000 */
.L_x_4:
[----:B------:R-:W0:Y:S01]  /*0300*/  S2R R0, SR_LANEID ;  /* 0x0000000000007919 */ /* 0x000e220000000000 */
[----:B------:R-:W1:Y:S01]  /*0310*/  LDC.64 R8, c[0x0][0x398] ;  /* 0x0000e600ff087b82 */ /* 0x000e620000000a00 */
[----:B------:R-:W-:Y:S01]  /*0320*/  VOTEU.ANY UR4, UPT, PT ;  /* 0x0000000000047886 */ /* 0x000fe200038e0100 */
[----:B------:R-:W-:Y:S01]  /*0330*/  CREDUX.MIN.S32 UR5, R18 ;  /* 0x00000000120572cc */ /* 0x000fe20000008200 */
[----:B------:R-:W-:-:S12]  /*0340*/  UFLO.U32 UR4, UR4 ;  /* 0x00000004000472bd */ /* 0x000fd800080e0000 */
[----:B------:R-:W-:Y:S02]  /*0350*/  MOV R3, UR5 ;  /* 0x0000000500037c02 */ /* 0x000fe40008000f00 */
[----:B0-----:R-:W-:Y:S01]  /*0360*/  ISETP.EQ.U32.AND P0, PT, R0, UR4, PT ;  /* 0x0000000400007c0c */ /* 0x001fe2000bf02070 */
[----:B------:R-:W0:-:S12]  /*0370*/  LDCU.64 UR4, c[0x4][0x160] ;  /* 0x01002c00ff0477ac */ /* 0x000e180008000a00 */
[----:B-1----:R1:W-:Y:S04]  /*0380*/  @P0 REDG.E.MIN.S32.STRONG.GPU desc[UR36][R8.64], R3 ;  /* 0x000000030800098e */ /* 0x0023e8000c92e324 */
[----:B------:R-:W2:Y:S01]  /*0390*/  LDG.E R0, desc[UR36][R8.64] ;  /* 0x0000002408007981 */ /* 0x000ea2000c1e1900 */
[----:B------:R-:W-:Y:S01]  /*03a0*/  MOV R10, 0x168 ;  /* 0x00000168000a7802 */ /* 0x000fe20000000f00 */
[----:B0-----:R-:W-:Y:S01]  /*03b0*/  IMAD.U32 R4, RZ, RZ, UR4 ;  /* 0x00000004ff047e24 */ /* 0x001fe2000f8e00ff */
[----:B------:R-:W-:Y:S01]  /*03c0*/  MOV R6, R24 ;  /* 0x0000001800067202 */ /* 0x000fe20000000f00 */
[----:B------:R-:W-:Y:S02]  /*03d0*/  IMAD.U32 R5, RZ, RZ, UR5 ;  /* 0x00000005ff057e24 */ /* 0x000fe4000f8e00ff */
[----:B------:R-:W-:Y:S01]  /*03e0*/  IMAD.MOV.U32 R7, RZ, RZ, R2 ;  /* 0x000000ffff077224 */ /* 0x000fe200078e0002 */
[----:B------:R-:W0:Y:S02]  /*03f0*/  LDC.64 R10, c[0x4][R10] ;  /* 0x010000000a0a7b82 */ /* 0x000e240000000a00 */
[----:B0-2---:R1:W-:Y:S04]  /*0400*/  STL [R1], R0 ;  /* 0x0000000001007387 */ /* 0x0053e80000100800 */
[----:B------:R-:W-:-:S07]  /*0410*/  LEPC R20, `(.L_x_6) ;  /* 0x000000001014794e */ /* 0x000fce0000000000 */
[----:B-1----:R-:W-:Y:S05]  /*0420*/  CALL.ABS.NOINC R10 ;  /* 0x000000000a007343 */ /* 0x002fea0003c00000 */
.L_x_6:
[----:B------:R-:W-:Y:S05]  /*0430*/  EXIT ;  /* 0x000000000000794d */ /* 0x000fea0003800000 */
.L_x_7:
        /* <DEDUP_REMOVED lines=12> */
.L_x_10:


//--------------------- .nv.global.init           --------------------------
	.section	.nv.global.init,"aw",@progbits
.nv.global.init:
	.type		$str$1,@object
	.size		$str$1,($str - $str$1)
$str$1:
        /*0000*/ 	.byte	0x25, 0x64, 0x0a, 0x00
	.type		$str,@object
	.size		$str,(.L_43 - $str)
$str:
        /*0004*/ 	.byte	0x42, 0x6c, 0x6f, 0x63, 0x6b, 0x20, 0x25, 0x64, 0x2c, 0x20, 0x54, 0x68, 0x72, 0x65, 0x61, 0x64
        /*0014*/ 	.byte	0x20, 0x25, 0x64, 0x2c, 0x20, 0x49, 0x6e, 0x64, 0x65, 0x78, 0x20, 0x25, 0x64, 0x2c, 0x20, 0x56
        /*0024*/ 	.byte	0x61, 0x6c, 0x75, 0x65, 0x20, 0x25, 0x64, 0x0a, 0x00
.L_43:


//--------------------- .nv.shared.reserved.0     --------------------------
	.section	.nv.shared.reserved.0,"aw",@nobits
	.weak		__nv_reservedSMEM_offset_0_alias
	.size		__nv_reservedSMEM_offset_0_alias, 0, 64
	.other		__nv_reservedSMEM_offset_0_alias,@"STO_CUDA_RESERVED_SHARED STV_DEFAULT"
__nv_reservedSMEM_offset_0_alias:
	.zero		0
	.zero		64


//--------------------- .nv.global                --------------------------
	.section	.nv.global,"aw",@nobits
.nv.global:
	.type		_ZN30_INTERNAL_d6dfa961_4_k_cu_main6thrust24THRUST_300001_SM_1000_NS3seqE,@object
	.size		_ZN30_INTERNAL_d6dfa961_4_k_cu_main6thrust24THRUST_300001_SM_1000_NS3seqE,(_ZN30_INTERNAL_d6dfa961_4_k_cu_main4cuda3std3__48in_placeE - _ZN30_INTERNAL_d6dfa961_4_k_cu_main6thrust24THRUST_300001_SM_1000_NS3seqE)
_ZN30_INTERNAL_d6dfa961_4_k_cu_main6thrust24THRUST_300001_SM_1000_NS3seqE:
	.zero		1
	.type		_ZN30_INTERNAL_d6dfa961_4_k_cu_main4cuda3std3__48in_placeE,@object
	.size		_ZN30_INTERNAL_d6dfa961_4_k_cu_main4cuda3std3__48in_placeE,(_ZN30_INTERNAL_d6dfa961_4_k_cu_main4cuda3std6ranges3__45__cpo4sizeE - _ZN30_INTERNAL_d6dfa961_4_k_cu_main4cuda3std3__48in_placeE)
_ZN30_INTERNAL_d6dfa961_4_k_cu_main4cuda3std3__48in_placeE:
	.zero		1
	.type		_ZN30_INTERNAL_d6dfa961_4_k_cu_main4cuda3std6ranges3__45__cpo4sizeE,@object
	.size		_ZN30_INTERNAL_d6dfa961_4_k_cu_main4cuda3std6ranges3__45__cpo4sizeE,(_ZN30_INTERNAL_d6dfa961_4_k_cu_main6thrust24THRUST_300001_SM_1000_NS12placeholders2_3E - _ZN30_INTERNAL_d6dfa961_4_k_cu_main4cuda3std6ranges3__45__cpo4sizeE)
_ZN30_INTERNAL_d6dfa961_4_k_cu_main4cuda3std6ranges3__45__cpo4sizeE:
	.zero		1
	.type		_ZN30_INTERNAL_d6dfa961_4_k_cu_main6thrust24THRUST_300001_SM_1000_NS12placeholders2_3E,@object
	.size		_ZN30_INTERNAL_d6dfa961_4_k_cu_main6thrust24THRUST_300001_SM_1000_NS12placeholders2_3E,(_ZN30_INTERNAL_d6dfa961_4_k_cu_main4cuda3std3__45__cpo6cbeginE - _ZN30_INTERNAL_d6dfa961_4_k_cu_main6thrust24THRUST_300001_SM_1000_NS12placeholders2_3E)
_ZN30_INTERNAL_d6dfa961_4_k_cu_main6thrust24THRUST_300001_SM_1000_NS12placeholders2_3E:
	.zero		1
	.type		_ZN30_INTERNAL_d6dfa961_4_k_cu_main4cuda3std3__45__cpo6cbeginE,@object
	.size		_ZN30_INTERNAL_d6dfa961_4_k_cu_main4cuda3std3__45__cpo6cbeginE,(_ZN30_INTERNAL_d6dfa961_4_k_cu_main4cuda3std6ranges3__45__cpo6cbeginE - _ZN30_INTERNAL_d6dfa961_4_k_cu_main4cuda3std3__45__cpo6cbeginE)
_ZN30_INTERNAL_d6dfa961_4_k_cu_main4cuda3std3__45__cpo6cbeginE:
	.zero		1
	.type		_ZN30_INTERNAL_d6dfa961_4_k_cu_main4cuda3std6ranges3__45__cpo6cbeginE,@object
	.size		_ZN30_INTERNAL_d6dfa961_4_k_cu_main4cuda3std6ranges3__45__cpo6cbeginE,(_ZN30_INTERNAL_d6dfa961_4_k_cu_main6thrust24THRUST_300001_SM_1000_NS12placeholders2_7E - _ZN30_INTERNAL_d6dfa961_4_k_cu_main4cuda3std6ranges3__45__cpo6cbeginE)
_ZN30_INTERNAL_d6dfa961_4_k_cu_main4cuda3std6ranges3__45__cpo6cbeginE:
	.zero		1
	.type		_ZN30_INTERNAL_d6dfa961_4_k_cu_main6thrust24THRUST_300001_SM_1000_NS12placeholders2_7E,@object
	.size		_ZN30_INTERNAL_d6dfa961_4_k_cu_main6thrust24THRUST_300001_SM_1000_NS12placeholders2_7E,(_ZN30_INTERNAL_d6dfa961_4_k_cu_main4cuda3std3__45__cpo7crbeginE - _ZN30_INTERNAL_d6dfa961_4_k_cu_main6thrust24THRUST_300001_SM_1000_NS12placeholders2_7E)
_ZN30_INTERNAL_d6dfa961_4_k_cu_main6thrust24THRUST_300001_SM_1000_NS12placeholders2_7E:
	.zero		1
	.type		_ZN30_INTERNAL_d6dfa961_4_k_cu_main4cuda3std3__45__cpo7crbeginE,@object
	.size		_ZN30_INTERNAL_d6dfa961_4_k_cu_main4cuda3std3__45__cpo7crbeginE,(_ZN30_INTERNAL_d6dfa961_4_k_cu_main4cuda3std6ranges3__45__cpo4nextE - _ZN30_INTERNAL_d6dfa961_4_k_cu_main4cuda3std3__45__cpo7crbeginE)
_ZN30_INTERNAL_d6dfa961_4_k_cu_main4cuda3std3__45__cpo7crbeginE:
	.zero		1
	.type		_ZN30_INTERNAL_d6dfa961_4_k_cu_main4cuda3std6ranges3__45__cpo4nextE,@object
	.size		_ZN30_INTERNAL_d6dfa961_4_k_cu_main4cuda3std6ranges3__45__cpo4nextE,(_ZN30_INTERNAL_d6dfa961_4_k_cu_main4cuda3std6ranges3__45__cpo4swapE - _ZN30_INTERNAL_d6dfa961_4_k_cu_main4cuda3std6ranges3__45__cpo4nextE)
_ZN30_INTERNAL_d6dfa961_4_k_cu_main4cuda3std6ranges3__45__cpo4nextE:
	.zero		1
	.type		_ZN30_INTERNAL_d6dfa961_4_k_cu_main4cuda3std6ranges3__45__cpo4swapE,@object
	.size		_ZN30_INTERNAL_d6dfa961_4_k_cu_main4cuda3std6ranges3__45__cpo4swapE,(_ZN30_INTERNAL_d6dfa961_4_k_cu_main6thrust24THRUST_300001_SM_1000_NS8cuda_cub10par_nosyncE - _ZN30_INTERNAL_d6dfa961_4_k_cu_main4cuda3std6ranges3__45__cpo4swapE)
_ZN30_INTERNAL_d6dfa961_4_k_cu_main4cuda3std6ranges3__45__cpo4swapE:
	.zero		1
	.type		_ZN30_INTERNAL_d6dfa961_4_k_cu_main6thrust24THRUST_300001_SM_1000_NS8cuda_cub10par_nosyncE,@object
	.size		_ZN30_INTERNAL_d6dfa961_4_k_cu_main6thrust24THRUST_300001_SM_1000_NS8cuda_cub10par_nosyncE,(_ZN30_INTERNAL_d6dfa961_4_k_cu_main6thrust24THRUST_300001_SM_1000_NS12placeholders2_9E - _ZN30_INTERNAL_d6dfa961_4_k_cu_main6thrust24THRUST_300001_SM_1000_NS8cuda_cub10par_nosyncE)
_ZN30_INTERNAL_d6dfa961_4_k_cu_main6thrust24THRUST_300001_SM_1000_NS8cuda_cub10par_nosyncE:
	.zero		1
	.type		_ZN30_INTERNAL_d6dfa961_4_k_cu_main6thrust24THRUST_300001_SM_1000_NS12placeholders2_9E,@object
	.size		_ZN30_INTERNAL_d6dfa961_4_k_cu_main6thrust24THRUST_300001_SM_1000_NS12placeholders2_9E,(_ZN30_INTERNAL_d6dfa961_4_k_cu_main4cuda3std3__432_GLOBAL__N__d6dfa961_4_k_cu_main6ignoreE - _ZN30_INTERNAL_d6dfa961_4_k_cu_main6thrust24THRUST_300001_SM_1000_NS12placeholders2_9E)
_ZN30_INTERNAL_d6dfa961_4_k_cu_main6thrust24THRUST_300001_SM_1000_NS12placeholders2_9E:
	.zero		1
	.type		_ZN30_INTERNAL_d6dfa961_4_k_cu_main4cuda3std3__432_GLOBAL__N__d6dfa961_4_k_cu_main6ignoreE,@object
	.size		_ZN30_INTERNAL_d6dfa961_4_k_cu_main4cuda3std3__432_GLOBAL__N__d6dfa961_4_k_cu_main6ignoreE,(_ZN30_INTERNAL_d6dfa961_4_k_cu_main4cuda3std6ranges3__45__cpo4dataE - _ZN30_INTERNAL_d6dfa961_4_k_cu_main4cuda3std3__432_GLOBAL__N__d6dfa961_4_k_cu_main6ignoreE)
_ZN30_INTERNAL_d6dfa961_4_k_cu_main4cuda3std3__432_GLOBAL__N__d6dfa961_4_k_cu_main6ignoreE:
	.zero		1
	.type		_ZN30_INTERNAL_d6dfa961_4_k_cu_main4cuda3std6ranges3__45__cpo4dataE,@object
	.size		_ZN30_INTERNAL_d6dfa961_4_k_cu_main4cuda3std6ranges3__45__cpo4dataE,(_ZN30_INTERNAL_d6dfa961_4_k_cu_main6thrust24THRUST_300001_SM_1000_NS12placeholders2_1E - _ZN30_INTERNAL_d6dfa961_4_k_cu_main4cuda3std6ranges3__45__cpo4dataE)
_ZN30_INTERNAL_d6dfa961_4_k_cu_main4cuda3std6ranges3__45__cpo4dataE:
	.zero		1
	.type		_ZN30_INTERNAL_d6dfa961_4_k_cu_main6thrust24THRUST_300001_SM_1000_NS12placeholders2_1E,@object
	.size		_ZN30_INTERNAL_d6dfa961_4_k_cu_main6thrust24THRUST_300001_SM_1000_NS12placeholders2_1E,(_ZN30_INTERNAL_d6dfa961_4_k_cu_main4cuda3std3__45__cpo5beginE - _ZN30_INTERNAL_d6dfa961_4_k_cu_main6thrust24THRUST_300001_SM_1000_NS12placeholders2_1E)
_ZN30_INTERNAL_d6dfa961_4_k_cu_main6thrust24THRUST_300001_SM_1000_NS12placeholders2_1E:
	.zero		1
	.type		_ZN30_INTERNAL_d6dfa961_4_k_cu_main4cuda3std3__45__cpo5beginE,@object
	.size		_ZN30_INTERNAL_d6dfa961_4_k_cu_main4cuda3std3__45__cpo5beginE,(_ZN30_INTERNAL_d6dfa961_4_k_cu_main4cuda3std6ranges3__45__cpo5beginE - _ZN30_INTERNAL_d6dfa961_4_k_cu_main4cuda3std3__45__cpo5beginE)
_ZN30_INTERNAL_d6dfa961_4_k_cu_main4cuda3std3__45__cpo5beginE:
	.zero		1
	.type		_ZN30_INTERNAL_d6dfa961_4_k_cu_main4cuda3std6ranges3__45__cpo5beginE,@object
	.size		_ZN30_INTERNAL_d6dfa961_4_k_cu_main4cuda3std6ranges3__45__cpo5beginE,(_ZN30_INTERNAL_d6dfa961_4_k_cu_main6thrust24THRUST_300001_SM_1000_NS12placeholders2_5E - _ZN30_INTERNAL_d6dfa961_4_k_cu_main4cuda3std6ranges3__45__cpo5beginE)
_ZN30_INTERNAL_d6dfa961_4_k_cu_main4cuda3std6ranges3__45__cpo5beginE:
	.zero		1
	.type		_ZN30_INTERNAL_d6dfa961_4_k_cu_main6thrust24THRUST_300001_SM_1000_NS12placeholders2_5E,@object
	.size		_ZN30_INTERNAL_d6dfa961_4_k_cu_main6thrust24THRUST_300001_SM_1000_NS12placeholders2_5E,(_ZN30_INTERNAL_d6dfa961_4_k_cu_main4cuda3std3__45__cpo6rbeginE - _ZN30_INTERNAL_d6dfa961_4_k_cu_main6thrust24THRUST_300001_SM_1000_NS12placeholders2_5E)
_ZN30_INTERNAL_d6dfa961_4_k_cu_main6thrust24THRUST_300001_SM_1000_NS12placeholders2_5E:
	.zero		1
	.type		_ZN30_INTERNAL_d6dfa961_4_k_cu_main4cuda3std3__45__cpo6rbeginE,@object
	.size		_ZN30_INTERNAL_d6dfa961_4_k_cu_main4cuda3std3__45__cpo6rbeginE,(_ZN30_INTERNAL_d6dfa961_4_k_cu_main4cuda3std6ranges3__45__cpo7advanceE - _ZN30_INTERNAL_d6dfa961_4_k_cu_main4cuda3std3__45__cpo6rbeginE)
_ZN30_INTERNAL_d6dfa961_4_k_cu_main4cuda3std3__45__cpo6rbeginE:
	.zero		1
	.type		_ZN30_INTERNAL_d6dfa961_4_k_cu_main4cuda3std6ranges3__45__cpo7advanceE,@object
	.size		_ZN30_INTERNAL_d6dfa961_4_k_cu_main4cuda3std6ranges3__45__cpo7advanceE,(_ZN30_INTERNAL_d6dfa961_4_k_cu_main4cuda3std3__47nulloptE - _ZN30_INTERNAL_d6dfa961_4_k_cu_main4cuda3std6ranges3__45__cpo7advanceE)
_ZN30_INTERNAL_d6dfa961_4_k_cu_main4cuda3std6ranges3__45__cpo7advanceE:
	.zero		1
	.type		_ZN30_INTERNAL_d6dfa961_4_k_cu_main4cuda3std3__47nulloptE,@object
	.size		_ZN30_INTERNAL_d6dfa961_4_k_cu_main4cuda3std3__47nulloptE,(_ZN30_INTERNAL_d6dfa961_4_k_cu_main4cuda3std6ranges3__45__cpo8distanceE - _ZN30_INTERNAL_d6dfa961_4_k_cu_main4cuda3std3__47nulloptE)
_ZN30_INTERNAL_d6dfa961_4_k_cu_main4cuda3std3__47nulloptE:
	.zero		1
	.type		_ZN30_INTERNAL_d6dfa961_4_k_cu_main4cuda3std6ranges3__45__cpo8distanceE,@object
	.size		_ZN30_INTERNAL_d6dfa961_4_k_cu_main4cuda3std6ranges3__45__cpo8distanceE,(_ZN30_INTERNAL_d6dfa961_4_k_cu_main6thrust24THRUST_300001_SM_1000_NS12placeholders3_10E - _ZN30_INTERNAL_d6dfa961_4_k_cu_main4cuda3std6ranges3__45__cpo8distanceE)
_ZN30_INTERNAL_d6dfa961_4_k_cu_main4cuda3std6ranges3__45__cpo8distanceE:
	.zero		1
	.type		_ZN30_INTERNAL_d6dfa961_4_k_cu_main6thrust24THRUST_300001_SM_1000_NS12placeholders3_10E,@object
	.size		_ZN30_INTERNAL_d6dfa961_4_k_cu_main6thrust24THRUST_300001_SM_1000_NS12placeholders3_10E,(_ZN30_INTERNAL_d6dfa961_4_k_cu_main4cuda3std3__419piecewise_constructE - _ZN30_INTERNAL_d6dfa961_4_k_cu_main6thrust24THRUST_300001_SM_1000_NS12placeholders3_10E)
_ZN30_INTERNAL_d6dfa961_4_k_cu_main6thrust24THRUST_300001_SM_1000_NS12placeholders3_10E:
	.zero		1
	.type		_ZN30_INTERNAL_d6dfa961_4_k_cu_main4cuda3std3__419piecewise_constructE,@object
	.size		_ZN30_INTERNAL_d6dfa961_4_k_cu_main4cuda3std3__419piecewise_constructE,(_ZN30_INTERNAL_d6dfa961_4_k_cu_main4cuda3std6ranges3__45__cpo5cdataE - _ZN30_INTERNAL_d6dfa961_4_k_cu_main4cuda3std3__419piecewise_constructE)
_ZN30_INTERNAL_d6dfa961_4_k_cu_main4cuda3std3__419piecewise_constructE:
	.zero		1
	.type		_ZN30_INTERNAL_d6dfa961_4_k_cu_main4cuda3std6ranges3__45__cpo5cdataE,@object
	.size		_ZN30_INTERNAL_d6dfa961_4_k_cu_main4cuda3std6ranges3__45__cpo5cdataE,(_ZN30_INTERNAL_d6dfa961_4_k_cu_main6thrust24THRUST_300001_SM_1000_NS12placeholders2_2E - _ZN30_INTERNAL_d6dfa961_4_k_cu_main4cuda3std6ranges3__45__cpo5cdataE)
_ZN30_INTERNAL_d6dfa961_4_k_cu_main4cuda3std6ranges3__45__cpo5cdataE:
	.zero		1
	.type		_ZN30_INTERNAL_d6dfa961_4_k_cu_main6thrust24THRUST_300001_SM_1000_NS12placeholders2_2E,@object
	.size		_ZN30_INTERNAL_d6dfa961_4_k_cu_main6thrust24THRUST_300001_SM_1000_NS12placeholders2_2E,(_ZN30_INTERNAL_d6dfa961_4_k_cu_main4cuda3std3__45__cpo3endE - _ZN30_INTERNAL_d6dfa961_4_k_cu_main6thrust24THRUST_300001_SM_1000_NS12placeholders2_2E)
_ZN30_INTERNAL_d6dfa961_4_k_cu_main6thrust24THRUST_300001_SM_1000_NS12placeholders2_2E:
	.zero		1
	.type		_ZN30_INTERNAL_d6dfa961_4_k_cu_main4cuda3std3__45__cpo3endE,@object
	.size		_ZN30_INTERNAL_d6dfa961_4_k_cu_main4cuda3std3__45__cpo3endE,(_ZN30_INTERNAL_d6dfa961_4_k_cu_main4cuda3std6ranges3__45__cpo3endE - _ZN30_INTERNAL_d6dfa961_4_k_cu_main4cuda3std3__45__cpo3endE)
_ZN30_INTERNAL_d6dfa961_4_k_cu_main4cuda3std3__45__cpo3endE:
	.zero		1
	.type		_ZN30_INTERNAL_d6dfa961_4_k_cu_main4cuda3std6ranges3__45__cpo3endE,@object
	.size		_ZN30_INTERNAL_d6dfa961_4_k_cu_main4cuda3std6ranges3__45__cpo3endE,(_ZN30_INTERNAL_d6dfa961_4_k_cu_main6thrust24THRUST_300001_SM_1000_NS12placeholders2_6E - _ZN30_INTERNAL_d6dfa961_4_k_cu_main4cuda3std6ranges3__45__cpo3endE)
_ZN30_INTERNAL_d6dfa961_4_k_cu_main4cuda3std6ranges3__45__cpo3endE:
	.zero		1
	.type		_ZN30_INTERNAL_d6dfa961_4_k_cu_main6thrust24THRUST_300001_SM_1000_NS12placeholders2_6E,@object
	.size		_ZN30_INTERNAL_d6dfa961_4_k_cu_main6thrust24THRUST_300001_SM_1000_NS12placeholders2_6E,(_ZN30_INTERNAL_d6dfa961_4_k_cu_main4cuda3std3__45__cpo4rendE - _ZN30_INTERNAL_d6dfa961_4_k_cu_main6thrust24THRUST_300001_SM_1000_NS12placeholders2_6E)
_ZN30_INTERNAL_d6dfa961_4_k_cu_main6thrust24THRUST_300001_SM_1000_NS12placeholders2_6E:
	.zero		1
	.type		_ZN30_INTERNAL_d6dfa961_4_k_cu_main4cuda3std3__45__cpo4rendE,@object
	.size		_ZN30_INTERNAL_d6dfa961_4_k_cu_main4cuda3std3__45__cpo4rendE,(_ZN30_INTERNAL_d6dfa961_4_k_cu_main4cuda3std6ranges3__45__cpo9iter_swapE - _ZN30_INTERNAL_d6dfa961_4_k_cu_main4cuda3std3__45__cpo4rendE)
_ZN30_INTERNAL_d6dfa961_4_k_cu_main4cuda3std3__45__cpo4rendE:
	.zero		1
	.type		_ZN30_INTERNAL_d6dfa961_4_k_cu_main4cuda3std6ranges3__45__cpo9iter_swapE,@object
	.size		_ZN30_INTERNAL_d6dfa961_4_k_cu_main4cuda3std6ranges3__45__cpo9iter_swapE,(_ZN30_INTERNAL_d6dfa961_4_k_cu_main4cuda3std3__48unexpectE - _ZN30_INTERNAL_d6dfa961_4_k_cu_main4cuda3std6ranges3__45__cpo9iter_swapE)
_ZN30_INTERNAL_d6dfa961_4_k_cu_main4cuda3std6ranges3__45__cpo9iter_swapE:
	.zero		1
	.type		_ZN30_INTERNAL_d6dfa961_4_k_cu_main4cuda3std3__48unexpectE,@object
	.size		_ZN30_INTERNAL_d6dfa961_4_k_cu_main4cuda3std3__48unexpectE,(_ZN30_INTERNAL_d6dfa961_4_k_cu_main6thrust24THRUST_300001_SM_1000_NS8cuda_cub3parE - _ZN30_INTERNAL_d6dfa961_4_k_cu_main4cuda3std3__48unexpectE)
_ZN30_INTERNAL_d6dfa961_4_k_cu_main4cuda3std3__48unexpectE:
	.zero		1
	.type		_ZN30_INTERNAL_d6dfa961_4_k_cu_main6thrust24THRUST_300001_SM_1000_NS8cuda_cub3parE,@object
	.size		_ZN30_INTERNAL_d6dfa961_4_k_cu_main6thrust24THRUST_300001_SM_1000_NS8cuda_cub3parE,(_ZN30_INTERNAL_d6dfa961_4_k_cu_main6thrust24THRUST_300001_SM_1000_NS12placeholders2_4E - _ZN30_INTERNAL_d6dfa961_4_k_cu_main6thrust24THRUST_300001_SM_1000_NS8cuda_cub3parE)
_ZN30_INTERNAL_d6dfa961_4_k_cu_main6thrust24THRUST_300001_SM_1000_NS8cuda_cub3parE:
	.zero		1
	.type		_ZN30_INTERNAL_d6dfa961_4_k_cu_main6thrust24THRUST_300001_SM_1000_NS12placeholders2_4E,@object
	.size		_ZN30_INTERNAL_d6dfa961_4_k_cu_main6thrust24THRUST_300001_SM_1000_NS12placeholders2_4E,(_ZN30_INTERNAL_d6dfa961_4_k_cu_main4cuda3std3__45__cpo4cendE - _ZN30_INTERNAL_d6dfa961_4_k_cu_main6thrust24THRUST_300001_SM_1000_NS12placeholders2_4E)
_ZN30_INTERNAL_d6dfa961_4_k_cu_main6thrust24THRUST_300001_SM_1000_NS12placeholders2_4E:
	.zero		1
	.type		_ZN30_INTERNAL_d6dfa961_4_k_cu_main4cuda3std3__45__cpo4cendE,@object
	.size		_ZN30_INTERNAL_d6dfa961_4_k_cu_main4cuda3std3__45__cpo4cendE,(_ZN30_INTERNAL_d6dfa961_4_k_cu_main4cuda3std6ranges3__45__cpo4cendE - _ZN30_INTERNAL_d6dfa961_4_k_cu_main4cuda3std3__45__cpo4cendE)
_ZN30_INTERNAL_d6dfa961_4_k_cu_main4cuda3std3__45__cpo4cendE:
	.zero		1
	.type		_ZN30_INTERNAL_d6dfa961_4_k_cu_main4cuda3std6ranges3__45__cpo4cendE,@object
	.size		_ZN30_INTERNAL_d6dfa961_4_k_cu_main4cuda3std6ranges3__45__cpo4cendE,(_ZN30_INTERNAL_d6dfa961_4_k_cu_main4cuda3std3__420unreachable_sentinelE - _ZN30_INTERNAL_d6dfa961_4_k_cu_main4cuda3std6ranges3__45__cpo4cendE)
_ZN30_INTERNAL_d6dfa961_4_k_cu_main4cuda3std6ranges3__45__cpo4cendE:
	.zero		1
	.type		_ZN30_INTERNAL_d6dfa961_4_k_cu_main4cuda3std3__420unreachable_sentinelE,@object
	.size		_ZN30_INTERNAL_d6dfa961_4_k_cu_main4cuda3std3__420unreachable_sentinelE,(_ZN30_INTERNAL_d6dfa961_4_k_cu_main4cuda3std6ranges3__45__cpo5ssizeE - _ZN30_INTERNAL_d6dfa961_4_k_cu_main4cuda3std3__420unreachable_sentinelE)
_ZN30_INTERNAL_d6dfa961_4_k_cu_main4cuda3std3__420unreachable_sentinelE:
	.zero		1
	.type		_ZN30_INTERNAL_d6dfa961_4_k_cu_main4cuda3std6ranges3__45__cpo5ssizeE,@object
	.size		_ZN30_INTERNAL_d6dfa961_4_k_cu_main4cuda3std6ranges3__45__cpo5ssizeE,(_ZN30_INTERNAL_d6dfa961_4_k_cu_main6thrust24THRUST_300001_SM_1000_NS12placeholders2_8E - _ZN30_INTERNAL_d6dfa961_4_k_cu_main4cuda3std6ranges3__45__cpo5ssizeE)
_ZN30_INTERNAL_d6dfa961_4_k_cu_main4cuda3std6ranges3__45__cpo5ssizeE:
	.zero		1
	.type		_ZN30_INTERNAL_d6dfa961_4_k_cu_main6thrust24THRUST_300001_SM_1000_NS12placeholders2_8E,@object
	.size		_ZN30_INTERNAL_d6dfa961_4_k_cu_main6thrust24THRUST_300001_SM_1000_NS12placeholders2_8E,(_ZN30_INTERNAL_d6dfa961_4_k_cu_main4cuda3std3__45__cpo5crendE - _ZN30_INTERNAL_d6dfa961_4_k_cu_main6thrust24THRUST_300001_SM_1000_NS12placeholders2_8E)
_ZN30_INTERNAL_d6dfa961_4_k_cu_main6thrust24THRUST_300001_SM_1000_NS12placeholders2_8E:
	.zero		1
	.type		_ZN30_INTERNAL_d6dfa961_4_k_cu_main4cuda3std3__45__cpo5crendE,@object
	.size		_ZN30_INTERNAL_d6dfa961_4_k_cu_main4cuda3std3__45__cpo5crendE,(_ZN30_INTERNAL_d6dfa961_4_k_cu_main4cuda3std6ranges3__45__cpo4prevE - _ZN30_INTERNAL_d6dfa961_4_k_cu_main4cuda3std3__45__cpo5crendE)
_ZN30_INTERNAL_d6dfa961_4_k_cu_main4cuda3std3__45__cpo5crendE:
	.zero		1
	.type		_ZN30_INTERNAL_d6dfa961_4_k_cu_main4cuda3std6ranges3__45__cpo4prevE,@object
	.size		_ZN30_INTERNAL_d6dfa961_4_k_cu_main4cuda3std6ranges3__45__cpo4prevE,(_ZN30_INTERNAL_d6dfa961_4_k_cu_main4cuda3std6ranges3__45__cpo9iter_moveE - _ZN30_INTERNAL_d6dfa961_4_k_cu_main4cuda3std6ranges3__45__cpo4prevE)
_ZN30_INTERNAL_d6dfa961_4_k_cu_main4cuda3std6ranges3__45__cpo4prevE:
	.zero		1
	.type		_ZN30_INTERNAL_d6dfa961_4_k_cu_main4cuda3std6ranges3__45__cpo9iter_moveE,@object
	.size		_ZN30_INTERNAL_d6dfa961_4_k_cu_main4cuda3std6ranges3__45__cpo9iter_moveE,(_ZN30_INTERNAL_d6dfa961_4_k_cu_main6thrust24THRUST_300001_SM_1000_NS6system6detail10sequential3seqE - _ZN30_INTERNAL_d6dfa961_4_k_cu_main4cuda3std6ranges3__45__cpo9iter_moveE)
_ZN30_INTERNAL_d6dfa961_4_k_cu_main4cuda3std6ranges3__45__cpo9iter_moveE:
	.zero		1
	.type		_ZN30_INTERNAL_d6dfa961_4_k_cu_main6thrust24THRUST_300001_SM_1000_NS6system6detail10sequential3seqE,@object
	.size		_ZN30_INTERNAL_d6dfa961_4_k_cu_main6thrust24THRUST_300001_SM_1000_NS6system6detail10sequential3seqE,(.L_31 - _ZN30_INTERNAL_d6dfa961_4_k_cu_main6thrust24THRUST_300001_SM_1000_NS6system6detail10sequential3seqE)
_ZN30_INTERNAL_d6dfa961_4_k_cu_main6thrust24THRUST_300001_SM_1000_NS6system6detail10sequential3seqE:
	.zero		1
.L_31:


//--------------------- .nv.constant0._ZN3cub18CUB_300001_SM_10006detail8for_each13static_kernelINS2_12policy_hub_t12policy_500_tEmN6thrust24THRUST_300001_SM_1000_NS8cuda_cub20__uninitialized_fill7functorINS7_10device_ptrIiEEiEEEEvT0_T1_ --------------------------
	.section	.nv.constant0._ZN3cub18CUB_300001_SM_10006detail8for_each13static_kernelINS2_12policy_hub_t12policy_500_tEmN6thrust24THRUST_300001_SM_1000_NS8cuda_cub20__uninitialized_fill7functorINS7_10device_ptrIiEEiEEEEvT0_T1_,"a",@progbits
	.sectionflags	@""
	.align	4
.nv.constant0._ZN3cub18CUB_300001_SM_10006detail8for_each13static_kernelINS2_12policy_hub_t12policy_500_tEmN6thrust24THRUST_300001_SM_1000_NS8cuda_cub20__uninitialized_fill7functorINS7_10device_ptrIiEEiEEEEvT0_T1_:
	.zero		920


//--------------------- .nv.constant0._ZN3cub18CUB_300001_SM_10006detail11EmptyKernelIvEEvv --------------------------
	.section	.nv.constant0._ZN3cub18CUB_300001_SM_10006detail11EmptyKernelIvEEvv,"a",@progbits
	.sectionflags	@""
	.align	4
.nv.constant0._ZN3cub18CUB_300001_SM_10006detail11EmptyKernelIvEEvv:
	.zero		896


//--------------------- .nv.constant0._Z7find_ifIPiS0_10equals_100IiEEvT_T0_T1_S0_ --------------------------
	.section	.nv.constant0._Z7find_ifIPiS0_10equals_100IiEEvT_T0_T1_S0_,"a",@progbits
	.sectionflags	@""
	.align	4
.nv.constant0._Z7find_ifIPiS0_10equals_100IiEEvT_T0_T1_S0_:
	.zero		928


//--------------------- SYMBOLS --------------------------

	.type		.nv.reservedSmem.offset0,@object
	.size		.nv.reservedSmem.offset0,0x4
	.type		vprintf,@function
